//
// Generated by NVIDIA NVVM Compiler
//
// Compiler Build ID: CL-36424714
// Cuda compilation tools, release 13.0, V13.0.88
// Based on NVVM 20.0.0
//

.version 9.0
.target sm_100
.address_size 64

	// .globl	_Z21DotFeatureInteractionILi2EEvlll5ParamI6__halfXT_EE
.extern .shared .align 16 .b8 shared_buf[];

.visible .entry _Z21DotFeatureInteractionILi2EEvlll5ParamI6__halfXT_EE(
	.param .u64 _Z21DotFeatureInteractionILi2EEvlll5ParamI6__halfXT_EE_param_0,
	.param .u64 _Z21DotFeatureInteractionILi2EEvlll5ParamI6__halfXT_EE_param_1,
	.param .u64 _Z21DotFeatureInteractionILi2EEvlll5ParamI6__halfXT_EE_param_2,
	.param .align 8 .b8 _Z21DotFeatureInteractionILi2EEvlll5ParamI6__halfXT_EE_param_3[40]
)
{
	.reg .pred 	%p<22>;
	.reg .b16 	%rs<20>;
	.reg .b32 	%r<370>;
	.reg .b32 	%f<195>;
	.reg .b64 	%rd<48>;

	ld.param.u64 	%rd22, [_Z21DotFeatureInteractionILi2EEvlll5ParamI6__halfXT_EE_param_3+8];
	ld.param.u64 	%rd18, [_Z21DotFeatureInteractionILi2EEvlll5ParamI6__halfXT_EE_param_0];
	ld.param.u64 	%rd23, [_Z21DotFeatureInteractionILi2EEvlll5ParamI6__halfXT_EE_param_3+24];
	ld.param.u64 	%rd21, [_Z21DotFeatureInteractionILi2EEvlll5ParamI6__halfXT_EE_param_3];
	ld.param.u64 	%rd19, [_Z21DotFeatureInteractionILi2EEvlll5ParamI6__halfXT_EE_param_1];
	ld.param.u64 	%rd20, [_Z21DotFeatureInteractionILi2EEvlll5ParamI6__halfXT_EE_param_2];
	ld.param.v2.u32 	{%r44, %r45}, [_Z21DotFeatureInteractionILi2EEvlll5ParamI6__halfXT_EE_param_3+16];
	cvta.to.global.u64 	%rd1, %rd21;
	cvta.to.global.u64 	%rd3, %rd23;
	mov.u32 	%r1, %tid.y;
	mov.u32 	%r2, %ntid.y;
	mov.u32 	%r52, %ctaid.x;
	mad.lo.s32 	%r356, %r2, %r52, %r1;
	cvt.s64.s32 	%rd24, %r356;
	setp.le.s64 	%p1, %rd18, %rd24;
	@%p1 bra 	$L__BB0_32;
	mul.lo.s32 	%r54, %r1, 8704;
	mov.u32 	%r55, shared_buf;
	add.s32 	%r4, %r55, %r54;
	mov.u32 	%r5, %tid.x;
	cvt.u64.u32 	%rd4, %r5;
	mov.u32 	%r6, %ntid.x;
	mov.b32 	%r53, 0;
	// begin inline asm
	cvt.rn.f16.s32 %rs6, %r53;
	// end inline asm
	mov.u32 	%r56, %nctaid.x;
	mul.lo.s32 	%r7, %r2, %r56;
	shl.b32 	%r57, %r5, 3;
	add.s32 	%r58, %r54, %r57;
	add.s32 	%r8, %r55, %r58;
	shl.b32 	%r9, %r6, 3;
	cvta.to.global.u64 	%rd5, %rd22;
$L__BB0_2:
	setp.lt.s32 	%p2, %r44, 1;
	mov.b32 	%r364, 0;
	@%p2 bra 	$L__BB0_8;
	mul.lo.s32 	%r61, %r44, %r356;
	cvt.s64.s32 	%rd6, %r61;
	mov.b32 	%r357, 0;
$L__BB0_4:
	setp.le.s64 	%p3, %rd20, %rd4;
	@%p3 bra 	$L__BB0_7;
	add.s32 	%r358, %r5, %r6;
	cvt.u64.u32 	%rd25, %r357;
	add.s64 	%rd26, %rd25, %rd6;
	mul.lo.s64 	%rd7, %rd26, %rd20;
	mad.lo.s32 	%r359, %r357, 272, %r8;
	mov.u64 	%rd45, %rd4;
$L__BB0_6:
	add.s64 	%rd27, %rd45, %rd7;
	shl.b64 	%rd28, %rd27, 3;
	add.s64 	%rd29, %rd1, %rd28;
	ld.global.v4.u16 	{%rs7, %rs8, %rs9, %rs10}, [%rd29];
	st.shared.v4.u16 	[%r359], {%rs7, %rs8, %rs9, %rs10};
	cvt.s64.s32 	%rd45, %r358;
	setp.gt.s64 	%p4, %rd20, %rd45;
	add.s32 	%r359, %r359, %r9;
	add.s32 	%r358, %r358, %r6;
	@%p4 bra 	$L__BB0_6;
$L__BB0_7:
	add.s32 	%r357, %r357, 1;
	setp.ne.s32 	%p5, %r357, %r44;
	mov.u32 	%r364, %r44;
	@%p5 bra 	$L__BB0_4;
$L__BB0_8:
	setp.lt.s32 	%p6, %r45, 1;
	@%p6 bra 	$L__BB0_14;
	mul.lo.s32 	%r63, %r45, %r356;
	cvt.s64.s32 	%rd10, %r63;
	mov.b32 	%r362, 0;
$L__BB0_10:
	setp.le.s64 	%p7, %rd20, %rd4;
	@%p7 bra 	$L__BB0_13;
	mul.lo.s32 	%r24, %r364, 34;
	cvt.u64.u32 	%rd30, %r362;
	add.s64 	%rd31, %rd30, %rd10;
	mul.lo.s64 	%rd11, %rd31, %rd20;
	mov.u64 	%rd46, %rd4;
	mov.u32 	%r363, %r5;
$L__BB0_12:
	add.s32 	%r64, %r363, %r24;
	shl.b32 	%r65, %r64, 3;
	add.s32 	%r66, %r4, %r65;
	add.s64 	%rd32, %rd46, %rd11;
	shl.b64 	%rd33, %rd32, 3;
	add.s64 	%rd34, %rd5, %rd33;
	ld.global.v4.u16 	{%rs11, %rs12, %rs13, %rs14}, [%rd34];
	st.shared.v4.u16 	[%r66], {%rs11, %rs12, %rs13, %rs14};
	add.s32 	%r363, %r363, %r6;
	cvt.s64.s32 	%rd46, %r363;
	setp.gt.s64 	%p8, %rd20, %rd46;
	@%p8 bra 	$L__BB0_12;
$L__BB0_13:
	add.s32 	%r364, %r364, 1;
	add.s32 	%r362, %r362, 1;
	setp.ne.s32 	%p9, %r362, %r45;
	@%p9 bra 	$L__BB0_10;
$L__BB0_14:
	setp.gt.s32 	%p10, %r364, 31;
	@%p10 bra 	$L__BB0_19;
$L__BB0_15:
	setp.le.s64 	%p11, %rd20, %rd4;
	@%p11 bra 	$L__BB0_18;
	mul.lo.s32 	%r31, %r364, 34;
	mov.u32 	%r366, %r5;
$L__BB0_17:
	add.s32 	%r67, %r366, %r31;
	shl.b32 	%r68, %r67, 3;
	add.s32 	%r69, %r4, %r68;
	st.shared.v4.u16 	[%r69], {%rs6, %rs6, %rs6, %rs6};
	add.s32 	%r366, %r366, %r6;
	cvt.s64.s32 	%rd35, %r366;
	setp.gt.s64 	%p12, %rd20, %rd35;
	@%p12 bra 	$L__BB0_17;
$L__BB0_18:
	add.s32 	%r364, %r364, 1;
	setp.ne.s32 	%p13, %r364, 32;
	@%p13 bra 	$L__BB0_15;
$L__BB0_19:
	setp.le.s64 	%p14, %rd20, %rd4;
	@%p14 bra 	$L__BB0_22;
	mul.lo.s32 	%r70, %r356, 120;
	cvt.s64.s32 	%rd14, %r70;
	mov.u64 	%rd47, %rd4;
	mov.u32 	%r367, %r5;
$L__BB0_21:
	add.s64 	%rd36, %rd47, %rd14;
	shl.b64 	%rd37, %rd36, 3;
	add.s64 	%rd38, %rd3, %rd37;
	shl.b32 	%r71, %r367, 3;
	add.s32 	%r72, %r4, %r71;
	ld.shared.v4.u16 	{%rs15, %rs16, %rs17, %rs18}, [%r72];
	st.global.v4.u16 	[%rd38], {%rs15, %rs16, %rs17, %rs18};
	add.s32 	%r367, %r367, %r6;
	cvt.s64.s32 	%rd47, %r367;
	setp.gt.s64 	%p15, %rd20, %rd47;
	@%p15 bra 	$L__BB0_21;
$L__BB0_22:
	mul.lo.s32 	%r74, %r356, 480;
	mul.wide.s32 	%rd39, %r74, 2;
	add.s64 	%rd17, %rd3, %rd39;
	mov.b32 	%r75, 136;
	wmma.load.a.sync.aligned.row.m16n16k16.shared.f16 	{%r76, %r77, %r78, %r79, %r80, %r81, %r82, %r83}, [%r4], %r75;
	wmma.load.b.sync.aligned.col.m16n16k16.shared.f16 	{%r84, %r85, %r86, %r87, %r88, %r89, %r90, %r91}, [%r4], %r75;
	add.s32 	%r92, %r4, 4352;
	wmma.load.a.sync.aligned.row.m16n16k16.shared.f16 	{%r93, %r94, %r95, %r96, %r97, %r98, %r99, %r100}, [%r92], %r75;
	wmma.load.b.sync.aligned.col.m16n16k16.shared.f16 	{%r101, %r102, %r103, %r104, %r105, %r106, %r107, %r108}, [%r92], %r75;
	mov.f32 	%f1, 0f00000000;
	wmma.mma.sync.aligned.row.col.m16n16k16.f32.f32 {%f2, %f3, %f4, %f5, %f6, %f7, %f8, %f9}, {%r76, %r77, %r78, %r79, %r80, %r81, %r82, %r83}, {%r84, %r85, %r86, %r87, %r88, %r89, %r90, %r91}, {%f1, %f1, %f1, %f1, %f1, %f1, %f1, %f1};
	wmma.mma.sync.aligned.row.col.m16n16k16.f32.f32 {%f10, %f11, %f12, %f13, %f14, %f15, %f16, %f17}, {%r93, %r94, %r95, %r96, %r97, %r98, %r99, %r100}, {%r84, %r85, %r86, %r87, %r88, %r89, %r90, %r91}, {%f1, %f1, %f1, %f1, %f1, %f1, %f1, %f1};
	wmma.mma.sync.aligned.row.col.m16n16k16.f32.f32 {%f18, %f19, %f20, %f21, %f22, %f23, %f24, %f25}, {%r93, %r94, %r95, %r96, %r97, %r98, %r99, %r100}, {%r101, %r102, %r103, %r104, %r105, %r106, %r107, %r108}, {%f1, %f1, %f1, %f1, %f1, %f1, %f1, %f1};
	add.s32 	%r109, %r4, 32;
	wmma.load.a.sync.aligned.row.m16n16k16.shared.f16 	{%r110, %r111, %r112, %r113, %r114, %r115, %r116, %r117}, [%r109], %r75;
	wmma.load.b.sync.aligned.col.m16n16k16.shared.f16 	{%r118, %r119, %r120, %r121, %r122, %r123, %r124, %r125}, [%r109], %r75;
	add.s32 	%r126, %r4, 4384;
	wmma.load.a.sync.aligned.row.m16n16k16.shared.f16 	{%r127, %r128, %r129, %r130, %r131, %r132, %r133, %r134}, [%r126], %r75;
	wmma.load.b.sync.aligned.col.m16n16k16.shared.f16 	{%r135, %r136, %r137, %r138, %r139, %r140, %r141, %r142}, [%r126], %r75;
	wmma.mma.sync.aligned.row.col.m16n16k16.f32.f32 {%f26, %f27, %f28, %f29, %f30, %f31, %f32, %f33}, {%r110, %r111, %r112, %r113, %r114, %r115, %r116, %r117}, {%r118, %r119, %r120, %r121, %r122, %r123, %r124, %r125}, {%f2, %f3, %f4, %f5, %f6, %f7, %f8, %f9};
	wmma.mma.sync.aligned.row.col.m16n16k16.f32.f32 {%f34, %f35, %f36, %f37, %f38, %f39, %f40, %f41}, {%r127, %r128, %r129, %r130, %r131, %r132, %r133, %r134}, {%r118, %r119, %r120, %r121, %r122, %r123, %r124, %r125}, {%f10, %f11, %f12, %f13, %f14, %f15, %f16, %f17};
	wmma.mma.sync.aligned.row.col.m16n16k16.f32.f32 {%f42, %f43, %f44, %f45, %f46, %f47, %f48, %f49}, {%r127, %r128, %r129, %r130, %r131, %r132, %r133, %r134}, {%r135, %r136, %r137, %r138, %r139, %r140, %r141, %r142}, {%f18, %f19, %f20, %f21, %f22, %f23, %f24, %f25};
	add.s32 	%r143, %r4, 64;
	wmma.load.a.sync.aligned.row.m16n16k16.shared.f16 	{%r144, %r145, %r146, %r147, %r148, %r149, %r150, %r151}, [%r143], %r75;
	wmma.load.b.sync.aligned.col.m16n16k16.shared.f16 	{%r152, %r153, %r154, %r155, %r156, %r157, %r158, %r159}, [%r143], %r75;
	add.s32 	%r160, %r4, 4416;
	wmma.load.a.sync.aligned.row.m16n16k16.shared.f16 	{%r161, %r162, %r163, %r164, %r165, %r166, %r167, %r168}, [%r160], %r75;
	wmma.load.b.sync.aligned.col.m16n16k16.shared.f16 	{%r169, %r170, %r171, %r172, %r173, %r174, %r175, %r176}, [%r160], %r75;
	wmma.mma.sync.aligned.row.col.m16n16k16.f32.f32 {%f50, %f51, %f52, %f53, %f54, %f55, %f56, %f57}, {%r144, %r145, %r146, %r147, %r148, %r149, %r150, %r151}, {%r152, %r153, %r154, %r155, %r156, %r157, %r158, %r159}, {%f26, %f27, %f28, %f29, %f30, %f31, %f32, %f33};
	wmma.mma.sync.aligned.row.col.m16n16k16.f32.f32 {%f58, %f59, %f60, %f61, %f62, %f63, %f64, %f65}, {%r161, %r162, %r163, %r164, %r165, %r166, %r167, %r168}, {%r152, %r153, %r154, %r155, %r156, %r157, %r158, %r159}, {%f34, %f35, %f36, %f37, %f38, %f39, %f40, %f41};
	wmma.mma.sync.aligned.row.col.m16n16k16.f32.f32 {%f66, %f67, %f68, %f69, %f70, %f71, %f72, %f73}, {%r161, %r162, %r163, %r164, %r165, %r166, %r167, %r168}, {%r169, %r170, %r171, %r172, %r173, %r174, %r175, %r176}, {%f42, %f43, %f44, %f45, %f46, %f47, %f48, %f49};
	add.s32 	%r177, %r4, 96;
	wmma.load.a.sync.aligned.row.m16n16k16.shared.f16 	{%r178, %r179, %r180, %r181, %r182, %r183, %r184, %r185}, [%r177], %r75;
	wmma.load.b.sync.aligned.col.m16n16k16.shared.f16 	{%r186, %r187, %r188, %r189, %r190, %r191, %r192, %r193}, [%r177], %r75;
	add.s32 	%r194, %r4, 4448;
	wmma.load.a.sync.aligned.row.m16n16k16.shared.f16 	{%r195, %r196, %r197, %r198, %r199, %r200, %r201, %r202}, [%r194], %r75;
	wmma.load.b.sync.aligned.col.m16n16k16.shared.f16 	{%r203, %r204, %r205, %r206, %r207, %r208, %r209, %r210}, [%r194], %r75;
	wmma.mma.sync.aligned.row.col.m16n16k16.f32.f32 {%f74, %f75, %f76, %f77, %f78, %f79, %f80, %f81}, {%r178, %r179, %r180, %r181, %r182, %r183, %r184, %r185}, {%r186, %r187, %r188, %r189, %r190, %r191, %r192, %r193}, {%f50, %f51, %f52, %f53, %f54, %f55, %f56, %f57};
	wmma.mma.sync.aligned.row.col.m16n16k16.f32.f32 {%f82, %f83, %f84, %f85, %f86, %f87, %f88, %f89}, {%r195, %r196, %r197, %r198, %r199, %r200, %r201, %r202}, {%r186, %r187, %r188, %r189, %r190, %r191, %r192, %r193}, {%f58, %f59, %f60, %f61, %f62, %f63, %f64, %f65};
	wmma.mma.sync.aligned.row.col.m16n16k16.f32.f32 {%f90, %f91, %f92, %f93, %f94, %f95, %f96, %f97}, {%r195, %r196, %r197, %r198, %r199, %r200, %r201, %r202}, {%r203, %r204, %r205, %r206, %r207, %r208, %r209, %r210}, {%f66, %f67, %f68, %f69, %f70, %f71, %f72, %f73};
	add.s32 	%r211, %r4, 128;
	wmma.load.a.sync.aligned.row.m16n16k16.shared.f16 	{%r212, %r213, %r214, %r215, %r216, %r217, %r218, %r219}, [%r211], %r75;
	wmma.load.b.sync.aligned.col.m16n16k16.shared.f16 	{%r220, %r221, %r222, %r223, %r224, %r225, %r226, %r227}, [%r211], %r75;
	add.s32 	%r228, %r4, 4480;
	wmma.load.a.sync.aligned.row.m16n16k16.shared.f16 	{%r229, %r230, %r231, %r232, %r233, %r234, %r235, %r236}, [%r228], %r75;
	wmma.load.b.sync.aligned.col.m16n16k16.shared.f16 	{%r237, %r238, %r239, %r240, %r241, %r242, %r243, %r244}, [%r228], %r75;
	wmma.mma.sync.aligned.row.col.m16n16k16.f32.f32 {%f98, %f99, %f100, %f101, %f102, %f103, %f104, %f105}, {%r212, %r213, %r214, %r215, %r216, %r217, %r218, %r219}, {%r220, %r221, %r222, %r223, %r224, %r225, %r226, %r227}, {%f74, %f75, %f76, %f77, %f78, %f79, %f80, %f81};
	wmma.mma.sync.aligned.row.col.m16n16k16.f32.f32 {%f106, %f107, %f108, %f109, %f110, %f111, %f112, %f113}, {%r229, %r230, %r231, %r232, %r233, %r234, %r235, %r236}, {%r220, %r221, %r222, %r223, %r224, %r225, %r226, %r227}, {%f82, %f83, %f84, %f85, %f86, %f87, %f88, %f89};
	wmma.mma.sync.aligned.row.col.m16n16k16.f32.f32 {%f114, %f115, %f116, %f117, %f118, %f119, %f120, %f121}, {%r229, %r230, %r231, %r232, %r233, %r234, %r235, %r236}, {%r237, %r238, %r239, %r240, %r241, %r242, %r243, %r244}, {%f90, %f91, %f92, %f93, %f94, %f95, %f96, %f97};
	add.s32 	%r245, %r4, 160;
	wmma.load.a.sync.aligned.row.m16n16k16.shared.f16 	{%r246, %r247, %r248, %r249, %r250, %r251, %r252, %r253}, [%r245], %r75;
	wmma.load.b.sync.aligned.col.m16n16k16.shared.f16 	{%r254, %r255, %r256, %r257, %r258, %r259, %r260, %r261}, [%r245], %r75;
	add.s32 	%r262, %r4, 4512;
	wmma.load.a.sync.aligned.row.m16n16k16.shared.f16 	{%r263, %r264, %r265, %r266, %r267, %r268, %r269, %r270}, [%r262], %r75;
	wmma.load.b.sync.aligned.col.m16n16k16.shared.f16 	{%r271, %r272, %r273, %r274, %r275, %r276, %r277, %r278}, [%r262], %r75;
	wmma.mma.sync.aligned.row.col.m16n16k16.f32.f32 {%f122, %f123, %f124, %f125, %f126, %f127, %f128, %f129}, {%r246, %r247, %r248, %r249, %r250, %r251, %r252, %r253}, {%r254, %r255, %r256, %r257, %r258, %r259, %r260, %r261}, {%f98, %f99, %f100, %f101, %f102, %f103, %f104, %f105};
	wmma.mma.sync.aligned.row.col.m16n16k16.f32.f32 {%f130, %f131, %f132, %f133, %f134, %f135, %f136, %f137}, {%r263, %r264, %r265, %r266, %r267, %r268, %r269, %r270}, {%r254, %r255, %r256, %r257, %r258, %r259, %r260, %r261}, {%f106, %f107, %f108, %f109, %f110, %f111, %f112, %f113};
	wmma.mma.sync.aligned.row.col.m16n16k16.f32.f32 {%f138, %f139, %f140, %f141, %f142, %f143, %f144, %f145}, {%r263, %r264, %r265, %r266, %r267, %r268, %r269, %r270}, {%r271, %r272, %r273, %r274, %r275, %r276, %r277, %r278}, {%f114, %f115, %f116, %f117, %f118, %f119, %f120, %f121};
	add.s32 	%r279, %r4, 192;
	wmma.load.a.sync.aligned.row.m16n16k16.shared.f16 	{%r280, %r281, %r282, %r283, %r284, %r285, %r286, %r287}, [%r279], %r75;
	wmma.load.b.sync.aligned.col.m16n16k16.shared.f16 	{%r288, %r289, %r290, %r291, %r292, %r293, %r294, %r295}, [%r279], %r75;
	add.s32 	%r296, %r4, 4544;
	wmma.load.a.sync.aligned.row.m16n16k16.shared.f16 	{%r297, %r298, %r299, %r300, %r301, %r302, %r303, %r304}, [%r296], %r75;
	wmma.load.b.sync.aligned.col.m16n16k16.shared.f16 	{%r305, %r306, %r307, %r308, %r309, %r310, %r311, %r312}, [%r296], %r75;
	wmma.mma.sync.aligned.row.col.m16n16k16.f32.f32 {%f146, %f147, %f148, %f149, %f150, %f151, %f152, %f153}, {%r280, %r281, %r282, %r283, %r284, %r285, %r286, %r287}, {%r288, %r289, %r290, %r291, %r292, %r293, %r294, %r295}, {%f122, %f123, %f124, %f125, %f126, %f127, %f128, %f129};
	wmma.mma.sync.aligned.row.col.m16n16k16.f32.f32 {%f154, %f155, %f156, %f157, %f158, %f159, %f160, %f161}, {%r297, %r298, %r299, %r300, %r301, %r302, %r303, %r304}, {%r288, %r289, %r290, %r291, %r292, %r293, %r294, %r295}, {%f130, %f131, %f132, %f133, %f134, %f135, %f136, %f137};
	wmma.mma.sync.aligned.row.col.m16n16k16.f32.f32 {%f162, %f163, %f164, %f165, %f166, %f167, %f168, %f169}, {%r297, %r298, %r299, %r300, %r301, %r302, %r303, %r304}, {%r305, %r306, %r307, %r308, %r309, %r310, %r311, %r312}, {%f138, %f139, %f140, %f141, %f142, %f143, %f144, %f145};
	add.s32 	%r313, %r4, 224;
	wmma.load.a.sync.aligned.row.m16n16k16.shared.f16 	{%r314, %r315, %r316, %r317, %r318, %r319, %r320, %r321}, [%r313], %r75;
	wmma.load.b.sync.aligned.col.m16n16k16.shared.f16 	{%r322, %r323, %r324, %r325, %r326, %r327, %r328, %r329}, [%r313], %r75;
	add.s32 	%r330, %r4, 4576;
	wmma.load.a.sync.aligned.row.m16n16k16.shared.f16 	{%r331, %r332, %r333, %r334, %r335, %r336, %r337, %r338}, [%r330], %r75;
	wmma.load.b.sync.aligned.col.m16n16k16.shared.f16 	{%r339, %r340, %r341, %r342, %r343, %r344, %r345, %r346}, [%r330], %r75;
	wmma.mma.sync.aligned.row.col.m16n16k16.f32.f32 {%f170, %f171, %f172, %f173, %f174, %f175, %f176, %f177}, {%r314, %r315, %r316, %r317, %r318, %r319, %r320, %r321}, {%r322, %r323, %r324, %r325, %r326, %r327, %r328, %r329}, {%f146, %f147, %f148, %f149, %f150, %f151, %f152, %f153};
	wmma.mma.sync.aligned.row.col.m16n16k16.f32.f32 {%f178, %f179, %f180, %f181, %f182, %f183, %f184, %f185}, {%r331, %r332, %r333, %r334, %r335, %r336, %r337, %r338}, {%r322, %r323, %r324, %r325, %r326, %r327, %r328, %r329}, {%f154, %f155, %f156, %f157, %f158, %f159, %f160, %f161};
	wmma.mma.sync.aligned.row.col.m16n16k16.f32.f32 {%f186, %f187, %f188, %f189, %f190, %f191, %f192, %f193}, {%r331, %r332, %r333, %r334, %r335, %r336, %r337, %r338}, {%r339, %r340, %r341, %r342, %r343, %r344, %r345, %r346}, {%f162, %f163, %f164, %f165, %f166, %f167, %f168, %f169};
	mov.b32 	%r347, 40;
	wmma.store.d.sync.aligned.row.m16n16k16.shared.f32 	[%r4], {%f170, %f171, %f172, %f173, %f174, %f175, %f176, %f177}, %r347;
	add.s32 	%r348, %r4, 2560;
	wmma.store.d.sync.aligned.row.m16n16k16.shared.f32 	[%r348], {%f178, %f179, %f180, %f181, %f182, %f183, %f184, %f185}, %r347;
	add.s32 	%r349, %r4, 2624;
	wmma.store.d.sync.aligned.row.m16n16k16.shared.f32 	[%r349], {%f186, %f187, %f188, %f189, %f190, %f191, %f192, %f193}, %r347;
	mov.b32 	%r368, 0;
$L__BB0_23:
	setp.gt.u32 	%p16, %r5, 31;
	@%p16 bra 	$L__BB0_28;
	add.s32 	%r350, %r368, -1;
	mul.lo.s32 	%r351, %r350, %r368;
	shr.u32 	%r38, %r351, 1;
	mul.lo.s32 	%r39, %r368, 40;
	mov.u32 	%r369, %r5;
$L__BB0_25:
	setp.ge.u32 	%p17, %r369, %r368;
	@%p17 bra 	$L__BB0_27;
	add.s32 	%r352, %r369, %r38;
	add.s32 	%r353, %r369, %r39;
	shl.b32 	%r354, %r353, 2;
	add.s32 	%r355, %r4, %r354;
	ld.shared.f32 	%f194, [%r355];
	// begin inline asm
	{  cvt.rn.f16.f32 %rs19, %f194;}

	// end inline asm
	cvt.u64.u32 	%rd40, %r352;
	add.s64 	%rd41, %rd19, %rd40;
	shl.b64 	%rd42, %rd41, 1;
	add.s64 	%rd43, %rd17, %rd42;
	st.global.u16 	[%rd43], %rs19;
$L__BB0_27:
	add.s32 	%r369, %r369, %r6;
	setp.lt.u32 	%p18, %r369, 32;
	@%p18 bra 	$L__BB0_25;
$L__BB0_28:
	add.s32 	%r368, %r368, 1;
	setp.ne.s32 	%p19, %r368, 32;
	@%p19 bra 	$L__BB0_23;
	setp.ne.s32 	%p20, %r5, 0;
	@%p20 bra 	$L__BB0_31;
	st.global.u16 	[%rd17+958], %rs6;
$L__BB0_31:
	add.s32 	%r356, %r356, %r7;
	cvt.s64.s32 	%rd44, %r356;
	setp.gt.s64 	%p21, %rd18, %rd44;
	@%p21 bra 	$L__BB0_2;
$L__BB0_32:
	ret;

}


// ===== COMPILED SASS (sm_100) =====

	.target	sm_100

	.elftype	@"ET_EXEC"


//--------------------- .note.nv.tkinfo           --------------------------
	.section	.note.nv.tkinfo,"",@"SHT_NOTE"
	.sectionflags	@"SHF_NOTE_NV_TKINFO"
	.tkinfo
        /*0018*/ 	.word	0x00000002
        /*0030*/ 	.string	""
        /*0030*/ 	.string	"ptxas"
        /*0030*/ 	.string	"Cuda compilation tools, release 13.0, V13.0.88"
        /*0030*/ 	.string	"Build cuda_13.0.r13.0/compiler.36424714_0"
        /*0030*/ 	.string	"-arch sm_100 -m 64 "



//--------------------- .note.nv.cuinfo           --------------------------
	.section	.note.nv.cuinfo,"",@"SHT_NOTE"
	.sectionflags	@"SHF_NOTE_NV_CUINFO"
        /*0018*/ 	.short	0x0002
        /*001a*/ 	.short	0x0064
        /*001c*/ 	.short	0x0082
	.zero		2


//--------------------- .nv.info                  --------------------------
	.section	.nv.info,"",@"SHT_CUDA_INFO"
	.align	4


	//----- nvinfo : EIATTR_REGCOUNT
	.align		4
        /*0000*/ 	.byte	0x04, 0x2f
        /*0002*/ 	.short	(.L_1 - .L_0)
	.align		4
.L_0:
        /*0004*/ 	.word	index@(_Z21DotFeatureInteractionILi2EEvlll5ParamI6__halfXT_EE)
        /*0008*/ 	.word	0x00000030


	//----- nvinfo : EIATTR_FRAME_SIZE
	.align		4
.L_1:
        /*000c*/ 	.byte	0x04, 0x11
        /*000e*/ 	.short	(.L_3 - .L_2)
	.align		4
.L_2:
        /*0010*/ 	.word	index@(_Z21DotFeatureInteractionILi2EEvlll5ParamI6__halfXT_EE)
        /*0014*/ 	.word	0x00000000


	//----- nvinfo : EIATTR_MIN_STACK_SIZE
	.align		4
.L_3:
        /*0018*/ 	.byte	0x04, 0x12
        /*001a*/ 	.short	(.L_5 - .L_4)
	.align		4
.L_4:
        /*001c*/ 	.word	index@(_Z21DotFeatureInteractionILi2EEvlll5ParamI6__halfXT_EE)
        /*0020*/ 	.word	0x00000000
.L_5:


//--------------------- .nv.compat                --------------------------
	.section	.nv.compat,"",@"SHT_CUDA_COMPAT_INFO"
	.align	4
        /*0000*/ 	.byte	0x02, 0x09, 0x00, 0x00, 0x02, 0x02, 0x01, 0x00, 0x02, 0x05, 0x05, 0x00, 0x03, 0x07, 0x01, 0x01
        /*0010*/ 	.byte	0x02, 0x03, 0x00, 0x00, 0x02, 0x06, 0x01, 0x00, 0x04, 0x0b, 0x08, 0x00, 0x09, 0x00, 0x00, 0x00
        /*0020*/ 	.byte	0x00, 0x00, 0x00, 0x00


//--------------------- .nv.info._Z21DotFeatureInteractionILi2EEvlll5ParamI6__halfXT_EE --------------------------
	.section	.nv.info._Z21DotFeatureInteractionILi2EEvlll5ParamI6__halfXT_EE,"",@"SHT_CUDA_INFO"
	.sectionflags	@""
	.align	4


	//----- nvinfo : EIATTR_CUDA_API_VERSION
	.align		4
        /*0000*/ 	.byte	0x04, 0x37
        /*0002*/ 	.short	(.L_7 - .L_6)
.L_6:
        /*0004*/ 	.word	0x00000082


	//----- nvinfo : EIATTR_KPARAM_INFO
	.align		4
.L_7:
        /*0008*/ 	.byte	0x04, 0x17
        /*000a*/ 	.short	(.L_9 - .L_8)
.L_8:
        /*000c*/ 	.word	0x00000000
        /*0010*/ 	.short	0x0003
        /*0012*/ 	.short	0x0018
        /*0014*/ 	.byte	0x00, 0xf0, 0xa1, 0x00


	//----- nvinfo : EIATTR_KPARAM_INFO
	.align		4
.L_9:
        /*0018*/ 	.byte	0x04, 0x17
        /*001a*/ 	.short	(.L_11 - .L_10)
.L_10:
        /*001c*/ 	.word	0x00000000
        /*0020*/ 	.short	0x0002
        /*0022*/ 	.short	0x0010
        /*0024*/ 	.byte	0x00, 0xf0, 0x21, 0x00


	//----- nvinfo : EIATTR_KPARAM_INFO
	.align		4
.L_11:
        /*0028*/ 	.byte	0x04, 0x17
        /*002a*/ 	.short	(.L_13 - .L_12)
.L_12:
        /*002c*/ 	.word	0x00000000
        /*0030*/ 	.short	0x0001
        /*0032*/ 	.short	0x0008
        /*0034*/ 	.byte	0x00, 0xf0, 0x21, 0x00


	//----- nvinfo : EIATTR_KPARAM_INFO
	.align		4
.L_13:
        /*0038*/ 	.byte	0x04, 0x17
        /*003a*/ 	.short	(.L_15 - .L_14)
.L_14:
        /*003c*/ 	.word	0x00000000
        /*0040*/ 	.short	0x0000
        /*0042*/ 	.short	0x0000
        /*0044*/ 	.byte	0x00, 0xf0, 0x21, 0x00


	//----- nvinfo : EIATTR_SPARSE_MMA_MASK
	.align		4
.L_15:
        /*0048*/ 	.byte	0x03, 0x50
        /*004a*/ 	.short	0x0000


	//----- nvinfo : EIATTR_WMMA_USED
	.align		4
        /*004c*/ 	.byte	0x01, 0x2b
	.zero		2


	//----- nvinfo : EIATTR_MAXREG_COUNT
	.align		4
        /*0050*/ 	.byte	0x03, 0x1b
        /*0052*/ 	.short	0x00ff


	//----- nvinfo : EIATTR_MERCURY_ISA_VERSION
	.align		4
        /*0054*/ 	.byte	0x03, 0x5f
        /*0056*/ 	.short	0x0101


	//----- nvinfo : EIATTR_VRC_CTA_INIT_COUNT
	.align		4
        /*0058*/ 	.byte	0x02, 0x4a
	.zero		1
	.zero		1


	//----- nvinfo : EIATTR_EXIT_INSTR_OFFSETS
	.align		4
        /*005c*/ 	.byte	0x04, 0x1c
        /*005e*/ 	.short	(.L_17 - .L_16)


	//   ....[0]....
.L_16:
        /*0060*/ 	.word	0x00000090


	//   ....[1]....
        /*0064*/ 	.word	0x00001720


	//----- nvinfo : EIATTR_CRS_STACK_SIZE
	.align		4
.L_17:
        /*0068*/ 	.byte	0x04, 0x1e
        /*006a*/ 	.short	(.L_19 - .L_18)
.L_18:
        /*006c*/ 	.word	0x00000000


	//----- nvinfo : EIATTR_CBANK_PARAM_SIZE
	.align		4
.L_19:
        /*0070*/ 	.byte	0x03, 0x19
        /*0072*/ 	.short	0x0040


	//----- nvinfo : EIATTR_PARAM_CBANK
	.align		4
        /*0074*/ 	.byte	0x04, 0x0a
        /*0076*/ 	.short	(.L_21 - .L_20)
	.align		4
.L_20:
        /*0078*/ 	.word	index@(.nv.constant0._Z21DotFeatureInteractionILi2EEvlll5ParamI6__halfXT_EE)
        /*007c*/ 	.short	0x0380
        /*007e*/ 	.short	0x0040


	//----- nvinfo : EIATTR_SW_WAR
	.align		4
.L_21:
        /*0080*/ 	.byte	0x04, 0x36
        /*0082*/ 	.short	(.L_23 - .L_22)
.L_22:
        /*0084*/ 	.word	0x00000008
.L_23:


//--------------------- .nv.callgraph             --------------------------
	.section	.nv.callgraph,"",@"SHT_CUDA_CALLGRAPH"
	.align	4
	.sectionentsize	8
	.align		4
        /*0000*/ 	.word	0x00000000
	.align		4
        /*0004*/ 	.word	0xffffffff
	.align		4
        /*0008*/ 	.word	0x00000000
	.align		4
        /*000c*/ 	.word	0xfffffffe
	.align		4
        /*0010*/ 	.word	0x00000000
	.align		4
        /*0014*/ 	.word	0xfffffffd
	.align		4
        /*0018*/ 	.word	0x00000000
	.align		4
        /*001c*/ 	.word	0xfffffffc


//--------------------- .text._Z21DotFeatureInteractionILi2EEvlll5ParamI6__halfXT_EE --------------------------
	.section	.text._Z21DotFeatureInteractionILi2EEvlll5ParamI6__halfXT_EE,"ax",@progbits
	.align	128
        .global         _Z21DotFeatureInteractionILi2EEvlll5ParamI6__halfXT_EE
        .type           _Z21DotFeatureInteractionILi2EEvlll5ParamI6__halfXT_EE,@function
        .size           _Z21DotFeatureInteractionILi2EEvlll5ParamI6__halfXT_EE,(.L_x_26 - _Z21DotFeatureInteractionILi2EEvlll5ParamI6__halfXT_EE)
        .other          _Z21DotFeatureInteractionILi2EEvlll5ParamI6__halfXT_EE,@"STO_CUDA_ENTRY STV_DEFAULT"
_Z21DotFeatureInteractionILi2EEvlll5ParamI6__halfXT_EE:
.text._Z21DotFeatureInteractionILi2EEvlll5ParamI6__halfXT_EE:
[----:B------:R-:W-:Y:S01]  /*0000*/  LDC R1, c[0x0][0x37c] ;  /* 0x0000df00ff017b82 */ /* 0x000fe20000000800 */
[----:B------:R-:W0:Y:S01]  /*0010*/  S2R R0, SR_TID.Y ;  /* 0x0000000000007919 */ /* 0x000e220000002200 */
[----:B------:R-:W0:Y:S01]  /*0020*/  LDCU UR6, c[0x0][0x364] ;  /* 0x00006c80ff0677ac */ /* 0x000e220008000800 */
[----:B------:R-:W0:Y:S01]  /*0030*/  S2R R41, SR_CTAID.X ;  /* 0x0000000000297919 */ /* 0x000e220000002500 */
[----:B------:R-:W1:Y:S01]  /*0040*/  LDCU.64 UR4, c[0x0][0x380] ;  /* 0x00007000ff0477ac */ /* 0x000e620008000a00 */
[----:B0-----:R-:W-:-:S05]  /*0050*/  IMAD R41, R41, UR6, R0 ;  /* 0x0000000629297c24 */ /* 0x001fca000f8e0200 */
[----:B-1----:R-:W-:Y:S02]  /*0060*/  ISETP.GE.U32.AND P0, PT, R41, UR4, PT ;  /* 0x0000000429007c0c */ /* 0x002fe4000bf06070 */
[----:B------:R-:W-:-:S04]  /*0070*/  SHF.R.S32.HI R2, RZ, 0x1f, R41 ;  /* 0x0000001fff027819 */ /* 0x000fc80000011429 */
[----:B------:R-:W-:-:S13]  /*0080*/  ISETP.GE.AND.EX P0, PT, R2, UR5, PT, P0 ;  /* 0x0000000502007c0c */ /* 0x000fda000bf06300 */
[----:B------:R-:W-:Y:S05]  /*0090*/  @P0 EXIT ;  /* 0x000000000000094d */ /* 0x000fea0003800000 */
[----:B------:R-:W0:Y:S01]  /*00a0*/  S2R R5, SR_TID.X ;  /* 0x0000000000057919 */ /* 0x000e220000002100 */
[----:B------:R-:W1:Y:S01]  /*00b0*/  S2UR UR5, SR_CgaCtaId ;  /* 0x00000000000579c3 */ /* 0x000e620000008800 */
[----:B------:R-:W-:Y:S01]  /*00c0*/  IMAD R0, R0, 0x2200, RZ ;  /* 0x0000220000007824 */ /* 0x000fe200078e02ff */
[----:B------:R-:W-:Y:S01]  /*00d0*/  UMOV UR4, 0x400 ;  /* 0x0000040000047882 */ /* 0x000fe20000000000 */
[----:B------:R-:W2:Y:S01]  /*00e0*/  LDCU.64 UR8, c[0x0][0x358] ;  /* 0x00006b00ff0877ac */ /* 0x000ea20008000a00 */
[----:B------:R-:W3:Y:S04]  /*00f0*/  LDCU.64 UR10, c[0x0][0x398] ;  /* 0x00007300ff0a77ac */ /* 0x000ee80008000a00 */
[----:B------:R-:W4:Y:S01]  /*0100*/  LDC R3, c[0x0][0x360] ;  /* 0x0000d800ff037b82 */ /* 0x000f220000000800 */
[----:B------:R-:W5:Y:S01]  /*0110*/  LDCU UR7, c[0x0][0x370] ;  /* 0x00006e00ff0777ac */ /* 0x000f620008000800 */
[----:B-1----:R-:W-:-:S02]  /*0120*/  ULEA UR4, UR5, UR4, 0x18 ;  /* 0x0000000405047291 */ /* 0x002fc4000f8ec0ff */
[----:B-----5:R-:W-:Y:S01]  /*0130*/  UIMAD UR5, UR6, UR7, URZ ;  /* 0x00000007060572a4 */ /* 0x020fe2000f8e02ff */
[----:B0-----:R-:W-:-:S04]  /*0140*/  IMAD R0, R5, 0x8, R0 ;  /* 0x0000000805007824 */ /* 0x001fc800078e0200 */
[----:B--23--:R-:W-:-:S07]  /*0150*/  VIADD R40, R0, UR4 ;  /* 0x0000000400287c36 */ /* 0x00cfce0008000000 */
.L_x_24:
[----:B0-----:R-:W0:Y:S01]  /*0160*/  LDCU UR4, c[0x0][0x3a8] ;  /* 0x00007500ff0477ac */ /* 0x001e220008000800 */
[----:B------:R-:W1:Y:S01]  /*0170*/  S2R R5, SR_TID.X ;  /* 0x0000000000057919 */ /* 0x000e620000002100 */
[----:B------:R-:W-:Y:S01]  /*0180*/  IMAD.MOV.U32 R2, RZ, RZ, RZ ;  /* 0x000000ffff027224 */ /* 0x000fe200078e00ff */
[----:B0-----:R-:W-:-:S09]  /*0190*/  UISETP.GE.AND UP0, UPT, UR4, 0x1, UPT ;  /* 0x000000010400788c */ /* 0x001fd2000bf06270 */
[----:B------:R-:W-:Y:S05]  /*01a0*/  BRA.U !UP0, `(.L_x_0) ;  /* 0x0000000108947547 */ /* 0x000fea000b800000 */
[----:B------:R-:W-:Y:S01]  /*01b0*/  IMAD R12, R41, UR4, RZ ;  /* 0x00000004290c7c24 */ /* 0x000fe2000f8e02ff */
[----:B------:R-:W-:-:S04]  /*01c0*/  MOV R13, RZ ;  /* 0x000000ff000d7202 */ /* 0x000fc80000000f00 */
[----:B------:R-:W-:-:S07]  /*01d0*/  SHF.R.S32.HI R14, RZ, 0x1f, R12 ;  /* 0x0000001fff0e7819 */ /* 0x000fce000001140c */
.L_x_4:
[----:B------:R-:W1:Y:S01]  /*01e0*/  LDC.64 R6, c[0x0][0x390] ;  /* 0x0000e400ff067b82 */ /* 0x000e620000000a00 */
[----:B------:R-:W-:Y:S01]  /*01f0*/  BSSY.RECONVERGENT B0, `(.L_x_1) ;  /* 0x000001a000007945 */ /* 0x000fe20003800200 */
[----:B-1----:R-:W-:-:S04]  /*0200*/  ISETP.GE.U32.AND P0, PT, R5, R6, PT ;  /* 0x000000060500720c */ /* 0x002fc80003f06070 */
[----:B------:R-:W-:-:S13]  /*0210*/  ISETP.GE.AND.EX P0, PT, RZ, R7, PT, P0 ;  /* 0x00000007ff00720c */ /* 0x000fda0003f06300 */
[----:B------:R-:W-:Y:S05]  /*0220*/  @P0 BRA `(.L_x_2) ;  /* 0x0000000000580947 */ /* 0x000fea0003800000 */
[----:B------:R-:W-:Y:S01]  /*0230*/  IADD3 R17, P0, PT, R12, R13, RZ ;  /* 0x0000000d0c117210 */ /* 0x000fe20007f1e0ff */
[----:B----4-:R-:W-:Y:S02]  /*0240*/  IMAD.IADD R0, R5, 0x1, R3 ;  /* 0x0000000105007824 */ /* 0x010fe400078e0203 */
[----:B------:R-:W-:Y:S02]  /*0250*/  IMAD R2, R13, 0x110, R40 ;  /* 0x000001100d027824 */ /* 0x000fe400078e0228 */
[----:B------:R-:W-:Y:S02]  /*0260*/  IMAD.X R9, RZ, RZ, R14, P0 ;  /* 0x000000ffff097224 */ /* 0x000fe400000e060e */
[----:B------:R-:W-:Y:S02]  /*0270*/  IMAD.MOV.U32 R8, RZ, RZ, R5 ;  /* 0x000000ffff087224 */ /* 0x000fe400078e0005 */
[----:B------:R-:W-:Y:S01]  /*0280*/  IMAD R4, R9, R6, RZ ;  /* 0x0000000609047224 */ /* 0x000fe200078e02ff */
[----:B------:R-:W-:-:S03]  /*0290*/  MOV R9, RZ ;  /* 0x000000ff00097202 */ /* 0x000fc60000000f00 */
[----:B------:R-:W-:-:S07]  /*02a0*/  IMAD R15, R17, R7, R4 ;  /* 0x00000007110f7224 */ /* 0x000fce00078e0204 */
.L_x_3:
[----:B------:R-:W-:-:S04]  /*02b0*/  IMAD.WIDE.U32 R8, R17, R6, R8 ;  /* 0x0000000611087225 */ /* 0x000fc800078e0008 */
[----:B------:R-:W-:Y:S01]  /*02c0*/  IMAD.IADD R9, R9, 0x1, R15 ;  /* 0x0000000109097824 */ /* 0x000fe200078e020f */
[----:B------:R-:W-:-:S04]  /*02d0*/  LEA R10, P0, R8, UR10, 0x3 ;  /* 0x0000000a080a7c11 */ /* 0x000fc8000f8018ff */
[----:B------:R-:W-:-:S06]  /*02e0*/  LEA.HI.X R11, R8, UR11, R9, 0x3, P0 ;  /* 0x0000000b080b7c11 */ /* 0x000fcc00080f1c09 */
[----:B------:R-:W2:Y:S01]  /*02f0*/  LDG.E.64 R10, desc[UR8][R10.64] ;  /* 0x000000080a0a7981 */ /* 0x000ea2000c1e1b00 */
[----:B------:R-:W-:Y:S01]  /*0300*/  ISETP.GE.U32.AND P0, PT, R0, R6, PT ;  /* 0x000000060000720c */ /* 0x000fe20003f06070 */
[--C-:B------:R-:W-:Y:S01]  /*0310*/  IMAD.IADD R4, R3, 0x1, R0.reuse ;  /* 0x0000000103047824 */ /* 0x100fe200078e0200 */
[--C-:B------:R-:W-:Y:S01]  /*0320*/  SHF.R.S32.HI R9, RZ, 0x1f, R0.reuse ;  /* 0x0000001fff097819 */ /* 0x100fe20000011400 */
[----:B------:R-:W-:-:S03]  /*0330*/  IMAD.MOV.U32 R8, RZ, RZ, R0 ;  /* 0x000000ffff087224 */ /* 0x000fc600078e0000 */
[----:B------:R-:W-:Y:S02]  /*0340*/  ISETP.GE.AND.EX P0, PT, R9, R7, PT, P0 ;  /* 0x000000070900720c */ /* 0x000fe40003f06300 */
[----:B------:R-:W-:Y:S01]  /*0350*/  MOV R0, R4 ;  /* 0x0000000400007202 */ /* 0x000fe20000000f00 */
[----:B--2---:R0:W-:Y:S02]  /*0360*/  STS.64 [R2], R10 ;  /* 0x0000000a02007388 */ /* 0x0041e40000000a00 */
[----:B0-----:R-:W-:-:S08]  /*0370*/  IMAD R2, R3, 0x8, R2 ;  /* 0x0000000803027824 */ /* 0x001fd000078e0202 */
[----:B------:R-:W-:Y:S05]  /*0380*/  @!P0 BRA `(.L_x_3) ;  /* 0xfffffffc00c88947 */ /* 0x000fea000383ffff */
.L_x_2:
[----:B------:R-:W-:Y:S05]  /*0390*/  BSYNC.RECONVERGENT B0 ;  /* 0x0000000000007941 */ /* 0x000fea0003800200 */
.L_x_1:
[----:B------:R-:W0:Y:S01]  /*03a0*/  LDCU UR4, c[0x0][0x3a8] ;  /* 0x00007500ff0477ac */ /* 0x000e220008000800 */
[----:B------:R-:W-:-:S05]  /*03b0*/  VIADD R13, R13, 0x1 ;  /* 0x000000010d0d7836 */ /* 0x000fca0000000000 */
[----:B0-----:R-:W-:-:S13]  /*03c0*/  ISETP.NE.AND P0, PT, R13, UR4, PT ;  /* 0x000000040d007c0c */ /* 0x001fda000bf05270 */
[----:B------:R-:W-:Y:S05]  /*03d0*/  @P0 BRA `(.L_x_4) ;  /* 0xfffffffc00800947 */ /* 0x000fea000383ffff */
[----:B------:R-:W0:Y:S02]  /*03e0*/  LDCU UR4, c[0x0][0x3a8] ;  /* 0x00007500ff0477ac */ /* 0x000e240008000800 */
[----:B0-----:R-:W-:-:S07]  /*03f0*/  IMAD.U32 R2, RZ, RZ, UR4 ;  /* 0x00000004ff027e24 */ /* 0x001fce000f8e00ff */
.L_x_0:
[----:B------:R-:W0:Y:S01]  /*0400*/  S2R R0, SR_TID.Y ;  /* 0x0000000000007919 */ /* 0x000e220000002200 */
[----:B------:R-:W2:Y:S01]  /*0410*/  S2UR UR6, SR_CgaCtaId ;  /* 0x00000000000679c3 */ /* 0x000ea20000008800 */
[----:B------:R-:W3:Y:S01]  /*0420*/  LDCU UR7, c[0x0][0x3ac] ;  /* 0x00007580ff0777ac */ /* 0x000ee20008000800 */
[----:B------:R-:W-:Y:S01]  /*0430*/  UMOV UR4, 0x400 ;  /* 0x0000040000047882 */ /* 0x000fe20000000000 */
[----:B---3--:R-:W-:Y:S02]  /*0440*/  UISETP.GE.AND UP0, UPT, UR7, 0x1, UPT ;  /* 0x000000010700788c */ /* 0x008fe4000bf06270 */
[----:B--2---:R-:W-:Y:S01]  /*0450*/  ULEA UR4, UR6, UR4, 0x18 ;  /* 0x0000000406047291 */ /* 0x004fe2000f8ec0ff */
[----:B0-----:R-:W-:-:S05]  /*0460*/  IMAD R0, R0, 0x2200, RZ ;  /* 0x0000220000007824 */ /* 0x001fca00078e02ff */
[----:B------:R-:W-:Y:S01]  /*0470*/  IADD3 R0, PT, PT, R0, UR4, RZ ;  /* 0x0000000400007c10 */ /* 0x000fe2000fffe0ff */
[----:B------:R-:W-:Y:S06]  /*0480*/  BRA.U !UP0, `(.L_x_5) ;  /* 0x0000000108907547 */ /* 0x000fec000b800000 */
[----:B------:R-:W-:Y:S02]  /*0490*/  IMAD R15, R41, UR7, RZ ;  /* 0x00000007290f7c24 */ /* 0x000fe4000f8e02ff */
[----:B------:R-:W-:-:S03]  /*04a0*/  IMAD.MOV.U32 R4, RZ, RZ, RZ ;  /* 0x000000ffff047224 */ /* 0x000fc600078e00ff */
[----:B------:R-:W-:-:S07]  /*04b0*/  SHF.R.S32.HI R14, RZ, 0x1f, R15 ;  /* 0x0000001fff0e7819 */ /* 0x000fce000001140f */
.L_x_9:
[----:B------:R-:W1:Y:S01]  /*04c0*/  LDC.64 R6, c[0x0][0x390] ;  /* 0x0000e400ff067b82 */ /* 0x000e620000000a00 */
[----:B------:R-:W-:Y:S01]  /*04d0*/  BSSY.RECONVERGENT B0, `(.L_x_6) ;  /* 0x000001a000007945 */ /* 0x000fe20003800200 */
[----:B-1----:R-:W-:-:S04]  /*04e0*/  ISETP.GE.U32.AND P0, PT, R5, R6, PT ;  /* 0x000000060500720c */ /* 0x002fc80003f06070 */
[----:B------:R-:W-:-:S13]  /*04f0*/  ISETP.GE.AND.EX P0, PT, RZ, R7, PT, P0 ;  /* 0x00000007ff00720c */ /* 0x000fda0003f06300 */
[----:B------:R-:W-:Y:S05]  /*0500*/  @P0 BRA `(.L_x_7) ;  /* 0x0000000000580947 */ /* 0x000fea0003800000 */
[----:B------:R-:W-:Y:S01]  /*0510*/  IADD3 R17, P0, PT, R15, R4, RZ ;  /* 0x000000040f117210 */ /* 0x000fe20007f1e0ff */
[--C-:B------:R-:W-:Y:S02]  /*0520*/  IMAD.MOV.U32 R8, RZ, RZ, R5.reuse ;  /* 0x000000ffff087224 */ /* 0x100fe400078e0005 */
[----:B------:R-:W-:Y:S02]  /*0530*/  IMAD.MOV.U32 R12, RZ, RZ, R5 ;  /* 0x000000ffff0c7224 */ /* 0x000fe400078e0005 */
[----:B------:R-:W-:-:S04]  /*0540*/  IMAD.X R9, RZ, RZ, R14, P0 ;  /* 0x000000ffff097224 */ /* 0x000fc800000e060e */
[----:B------:R-:W-:Y:S01]  /*0550*/  IMAD R10, R9, R6, RZ ;  /* 0x00000006090a7224 */ /* 0x000fe200078e02ff */
[----:B------:R-:W-:-:S03]  /*0560*/  MOV R9, RZ ;  /* 0x000000ff00097202 */ /* 0x000fc60000000f00 */
[----:B------:R-:W-:-:S07]  /*0570*/  IMAD R13, R17, R7, R10 ;  /* 0x00000007110d7224 */ /* 0x000fce00078e020a */
.L_x_8:
[----:B------:R-:W0:Y:S01]  /*0580*/  LDCU.64 UR6, c[0x0][0x3a0] ;  /* 0x00007400ff0677ac */ /* 0x000e220008000a00 */
[----:B------:R-:W-:-:S04]  /*0590*/  IMAD.WIDE.U32 R8, R17, R6, R8 ;  /* 0x0000000611087225 */ /* 0x000fc800078e0008 */
[----:B------:R-:W-:Y:S01]  /*05a0*/  IMAD.IADD R9, R9, 0x1, R13 ;  /* 0x0000000109097824 */ /* 0x000fe200078e020d */
[----:B0-----:R-:W-:-:S04]  /*05b0*/  LEA R10, P0, R8, UR6, 0x3 ;  /* 0x00000006080a7c11 */ /* 0x001fc8000f8018ff */
[----:B------:R-:W-:-:S06]  /*05c0*/  LEA.HI.X R11, R8, UR7, R9, 0x3, P0 ;  /* 0x00000007080b7c11 */ /* 0x000fcc00080f1c09 */
[----:B------:R-:W2:Y:S01]  /*05d0*/  LDG.E.64 R10, desc[UR8][R10.64] ;  /* 0x000000080a0a7981 */ /* 0x000ea2000c1e1b00 */
[----:B------:R-:W-:Y:S01]  /*05e0*/  IMAD R9, R2, 0x22, R12 ;  /* 0x0000002202097824 */ /* 0x000fe200078e020c */
[----:B----4-:R-:W-:-:S03]  /*05f0*/  IADD3 R8, PT, PT, R3, R12, RZ ;  /* 0x0000000c03087210 */ /* 0x010fc60007ffe0ff */
[----:B------:R-:W-:Y:S01]  /*0600*/  IMAD R9, R9, 0x8, R0 ;  /* 0x0000000809097824 */ /* 0x000fe200078e0200 */
[----:B------:R-:W-:Y:S01]  /*0610*/  ISETP.GE.U32.AND P0, PT, R8, R6, PT ;  /* 0x000000060800720c */ /* 0x000fe20003f06070 */
[----:B------:R-:W-:-:S03]  /*0620*/  IMAD.MOV.U32 R12, RZ, RZ, R8 ;  /* 0x000000ffff0c7224 */ /* 0x000fc600078e0008 */
[----:B--2---:R0:W-:Y:S02]  /*0630*/  STS.64 [R9], R10 ;  /* 0x0000000a09007388 */ /* 0x0041e40000000a00 */
[----:B0-----:R-:W-:-:S04]  /*0640*/  SHF.R.S32.HI R9, RZ, 0x1f, R8 ;  /* 0x0000001fff097819 */ /* 0x001fc80000011408 */
[----:B------:R-:W-:-:S13]  /*0650*/  ISETP.GE.AND.EX P0, PT, R9, R7, PT, P0 ;  /* 0x000000070900720c */ /* 0x000fda0003f06300 */
[----:B------:R-:W-:Y:S05]  /*0660*/  @!P0 BRA `(.L_x_8) ;  /* 0xfffffffc00c48947 */ /* 0x000fea000383ffff */
.L_x_7:
[----:B------:R-:W-:Y:S05]  /*0670*/  BSYNC.RECONVERGENT B0 ;  /* 0x0000000000007941 */ /* 0x000fea0003800200 */
.L_x_6:
[----:B------:R-:W0:Y:S01]  /*0680*/  LDCU UR4, c[0x0][0x3ac] ;  /* 0x00007580ff0477ac */ /* 0x000e220008000800 */
[----:B------:R-:W-:Y:S02]  /*0690*/  VIADD R4, R4, 0x1 ;  /* 0x0000000104047836 */ /* 0x000fe40000000000 */
[----:B------:R-:W-:-:S03]  /*06a0*/  VIADD R2, R2, 0x1 ;  /* 0x0000000102027836 */ /* 0x000fc60000000000 */
[----:B0-----:R-:W-:-:S13]  /*06b0*/  ISETP.NE.AND P0, PT, R4, UR4, PT ;  /* 0x0000000404007c0c */ /* 0x001fda000bf05270 */
[----:B------:R-:W-:Y:S05]  /*06c0*/  @P0 BRA `(.L_x_9) ;  /* 0xfffffffc007c0947 */ /* 0x000fea000383ffff */
.L_x_5:
[----:B------:R-:W-:-:S13]  /*06d0*/  ISETP.GT.AND P0, PT, R2, 0x1f, PT ;  /* 0x0000001f0200780c */ /* 0x000fda0003f04270 */
[----:B------:R-:W-:Y:S05]  /*06e0*/  @P0 BRA `(.L_x_10) ;  /* 0x0000000000480947 */ /* 0x000fea0003800000 */
.L_x_14:
[----:B------:R-:W1:Y:S01]  /*06f0*/  LDC.64 R10, c[0x0][0x390] ;  /* 0x0000e400ff0a7b82 */ /* 0x000e620000000a00 */
[----:B------:R-:W-:Y:S01]  /*0700*/  BSSY.RECONVERGENT B0, `(.L_x_11) ;  /* 0x000000d000007945 */ /* 0x000fe20003800200 */
[----:B-1----:R-:W-:-:S04]  /*0710*/  ISETP.GE.U32.AND P0, PT, R5, R10, PT ;  /* 0x0000000a0500720c */ /* 0x002fc80003f06070 */
[----:B------:R-:W-:-:S13]  /*0720*/  ISETP.GE.AND.EX P0, PT, RZ, R11, PT, P0 ;  /* 0x0000000bff00720c */ /* 0x000fda0003f06300 */
[----:B------:R-:W-:Y:S05]  /*0730*/  @P0 BRA `(.L_x_12) ;  /* 0x0000000000240947 */ /* 0x000fea0003800000 */
[----:B------:R-:W-:-:S07]  /*0740*/  MOV R7, R5 ;  /* 0x0000000500077202 */ /* 0x000fce0000000f00 */
.L_x_13:
[--C-:B------:R-:W-:Y:S02]  /*0750*/  IMAD R9, R2, 0x22, R7.reuse ;  /* 0x0000002202097824 */ /* 0x100fe400078e0207 */
[----:B----4-:R-:W-:Y:S02]  /*0760*/  IMAD.IADD R7, R3, 0x1, R7 ;  /* 0x0000000103077824 */ /* 0x010fe400078e0207 */
[----:B------:R-:W-:-:S03]  /*0770*/  IMAD R9, R9, 0x8, R0 ;  /* 0x0000000809097824 */ /* 0x000fc600078e0200 */
[----:B------:R-:W-:Y:S02]  /*0780*/  ISETP.GE.U32.AND P0, PT, R7, R10, PT ;  /* 0x0000000a0700720c */ /* 0x000fe40003f06070 */
[----:B------:R0:W-:Y:S01]  /*0790*/  STS.64 [R9], RZ ;  /* 0x000000ff09007388 */ /* 0x0001e20000000a00 */
[----:B------:R-:W-:-:S04]  /*07a0*/  SHF.R.S32.HI R4, RZ, 0x1f, R7 ;  /* 0x0000001fff047819 */ /* 0x000fc80000011407 */
[----:B------:R-:W-:-:S13]  /*07b0*/  ISETP.GE.AND.EX P0, PT, R4, R11, PT, P0 ;  /* 0x0000000b0400720c */ /* 0x000fda0003f06300 */
[----:B0-----:R-:W-:Y:S05]  /*07c0*/  @!P0 BRA `(.L_x_13) ;  /* 0xfffffffc00e08947 */ /* 0x001fea000383ffff */
.L_x_12:
[----:B------:R-:W-:Y:S05]  /*07d0*/  BSYNC.RECONVERGENT B0 ;  /* 0x0000000000007941 */ /* 0x000fea0003800200 */
.L_x_11:
[----:B------:R-:W-:-:S04]  /*07e0*/  IADD3 R2, PT, PT, R2, 0x1, RZ ;  /* 0x0000000102027810 */ /* 0x000fc80007ffe0ff */
[----:B------:R-:W-:-:S13]  /*07f0*/  ISETP.NE.AND P0, PT, R2, 0x20, PT ;  /* 0x000000200200780c */ /* 0x000fda0003f05270 */
[----:B------:R-:W-:Y:S05]  /*0800*/  @P0 BRA `(.L_x_14) ;  /* 0xfffffffc00b80947 */ /* 0x000fea000383ffff */
.L_x_10:
[----:B------:R-:W0:Y:S01]  /*0810*/  S2R R2, SR_LANEID ;  /* 0x0000000000027919 */ /* 0x000e220000000000 */
[----:B------:R-:W1:Y:S02]  /*0820*/  LDC.64 R6, c[0x0][0x390] ;  /* 0x0000e400ff067b82 */ /* 0x000e640000000a00 */
[----:B-1----:R-:W-:-:S04]  /*0830*/  ISETP.GE.U32.AND P0, PT, R5, R6, PT ;  /* 0x000000060500720c */ /* 0x002fc80003f06070 */
[----:B------:R-:W-:Y:S02]  /*0840*/  ISETP.GE.AND.EX P0, PT, RZ, R7, PT, P0 ;  /* 0x00000007ff00720c */ /* 0x000fe40003f06300 */
[--C-:B0-----:R-:W-:Y:S02]  /*0850*/  SHF.R.U32.HI R4, RZ, 0x3, R2.reuse ;  /* 0x00000003ff047819 */ /* 0x101fe40000011602 */
[----:B------:R-:W-:Y:S02]  /*0860*/  LOP3.LUT R8, R2, 0x7, RZ, 0xc0, !PT ;  /* 0x0000000702087812 */ /* 0x000fe400078ec0ff */
[----:B------:R-:W-:Y:S01]  /*0870*/  SHF.R.U32.HI R9, RZ, 0x4, R2 ;  /* 0x00000004ff097819 */ /* 0x000fe20000011602 */
[C---:B------:R-:W-:Y:S02]  /*0880*/  IMAD.SHL.U32 R11, R4.reuse, 0x8, RZ ;  /* 0x00000008040b7824 */ /* 0x040fe400078e00ff */
[----:B------:R-:W-:-:S03]  /*0890*/  IMAD.SHL.U32 R10, R4, 0x8, RZ ;  /* 0x00000008040a7824 */ /* 0x000fc600078e00ff */
[----:B------:R-:W-:Y:S02]  /*08a0*/  LOP3.LUT R4, R11, 0x8, R8, 0xe2, !PT ;  /* 0x000000080b047812 */ /* 0x000fe400078ee208 */
[C---:B------:R-:W-:Y:S01]  /*08b0*/  LEA R11, R9.reuse, R8, 0x3 ;  /* 0x00000008090b7211 */ /* 0x040fe200078e18ff */
[----:B------:R-:W-:Y:S01]  /*08c0*/  IMAD.SHL.U32 R9, R9, 0x8, RZ ;  /* 0x0000000809097824 */ /* 0x000fe200078e00ff */
[----:B------:R-:W-:-:S03]  /*08d0*/  LOP3.LUT R8, R10, 0x8, RZ, 0xe2, !PT ;  /* 0x000000080a087812 */ /* 0x000fc600078ee2ff */
[----:B------:R-:W-:Y:S02]  /*08e0*/  IMAD R13, R4, 0x88, R9 ;  /* 0x00000088040d7824 */ /* 0x000fe400078e0209 */
[----:B------:R-:W-:Y:S01]  /*08f0*/  IMAD R15, R11, 0x88, R8 ;  /* 0x000000880b0f7824 */ /* 0x000fe200078e0208 */
[----:B------:R-:W-:Y:S06]  /*0900*/  @P0 BRA `(.L_x_15) ;  /* 0x00000000004c0947 */ /* 0x000fec0003800000 */
[----:B------:R-:W-:Y:S01]  /*0910*/  IMAD R14, R41, 0x78, RZ ;  /* 0x00000078290e7824 */ /* 0x000fe200078e02ff */
[----:B------:R-:W-:Y:S01]  /*0920*/  MOV R8, R5 ;  /* 0x0000000500087202 */ /* 0x000fe20000000f00 */
[----:B------:R-:W-:Y:S02]  /*0930*/  IMAD.MOV.U32 R17, RZ, RZ, R5 ;  /* 0x000000ffff117224 */ /* 0x000fe400078e0005 */
[----:B------:R-:W-:Y:S01]  /*0940*/  IMAD.MOV.U32 R12, RZ, RZ, RZ ;  /* 0x000000ffff0c7224 */ /* 0x000fe200078e00ff */
[----:B------:R-:W-:-:S07]  /*0950*/  SHF.R.S32.HI R19, RZ, 0x1f, R14 ;  /* 0x0000001fff137819 */ /* 0x000fce000001140e */
.L_x_16:
[----:B------:R-:W-:Y:S01]  /*0960*/  IMAD R9, R8, 0x8, R0 ;  /* 0x0000000808097824 */ /* 0x000fe200078e0200 */
[----:B0-----:R-:W0:Y:S01]  /*0970*/  LDCU.64 UR6, c[0x0][0x3b0] ;  /* 0x00007600ff0677ac */ /* 0x001e220008000a00 */
[----:B------:R-:W-:Y:S01]  /*0980*/  IADD3 R5, P0, PT, R14, R17, RZ ;  /* 0x000000110e057210 */ /* 0x000fe20007f1e0ff */
[----:B----4-:R-:W-:Y:S02]  /*0990*/  IMAD.IADD R17, R3, 0x1, R8 ;  /* 0x0000000103117824 */ /* 0x010fe400078e0208 */
[----:B------:R-:W1:Y:S01]  /*09a0*/  LDS.64 R10, [R9] ;  /* 0x00000000090a7984 */ /* 0x000e620000000a00 */
[----:B------:R-:W-:Y:S01]  /*09b0*/  IADD3.X R12, PT, PT, R19, R12, RZ, P0, !PT ;  /* 0x0000000c130c7210 */ /* 0x000fe200007fe4ff */
[----:B------:R-:W-:Y:S01]  /*09c0*/  IMAD.MOV.U32 R8, RZ, RZ, R17 ;  /* 0x000000ffff087224 */ /* 0x000fe200078e0011 */
[----:B0-----:R-:W-:-:S04]  /*09d0*/  LEA R4, P0, R5, UR6, 0x3 ;  /* 0x0000000605047c11 */ /* 0x001fc8000f8018ff */
[----:B------:R-:W-:Y:S02]  /*09e0*/  LEA.HI.X R5, R5, UR7, R12, 0x3, P0 ;  /* 0x0000000705057c11 */ /* 0x000fe400080f1c0c */
[----:B------:R-:W-:Y:S02]  /*09f0*/  ISETP.GE.U32.AND P0, PT, R17, R6, PT ;  /* 0x000000061100720c */ /* 0x000fe40003f06070 */
[----:B------:R-:W-:-:S04]  /*0a00*/  SHF.R.S32.HI R12, RZ, 0x1f, R17 ;  /* 0x0000001fff0c7819 */ /* 0x000fc80000011411 */
[----:B------:R-:W-:Y:S01]  /*0a10*/  ISETP.GE.AND.EX P0, PT, R12, R7, PT, P0 ;  /* 0x000000070c00720c */ /* 0x000fe20003f06300 */
[----:B-1----:R0:W-:-:S12]  /*0a20*/  STG.E.64 desc[UR8][R4.64], R10 ;  /* 0x0000000a04007986 */ /* 0x0021d8000c101b08 */
[----:B------:R-:W-:Y:S05]  /*0a30*/  @!P0 BRA `(.L_x_16) ;  /* 0xfffffffc00c88947 */ /* 0x000fea000383ffff */
.L_x_15:
[----:B------:R-:W-:Y:S01]  /*0a40*/  LEA R8, R13, R0, 0x1 ;  /* 0x000000000d087211 */ /* 0x000fe200078e08ff */
[----:B------:R-:W-:Y:S01]  /*0a50*/  IMAD.U32 R36, R15, 0x2, R0 ;  /* 0x000000020f247824 */ /* 0x000fe200078e0000 */
[----:B------:R-:W-:Y:S05]  /*0a60*/  WARPSYNC.ALL ;  /* 0x0000000000007948 */ /* 0x000fea0003800000 */
[----:B0-----:R-:W-:Y:S01]  /*0a70*/  LDSM.16.M88.4 R8, [R8] ;  /* 0x000000000808783b */ /* 0x001fe20000000200 */
[C---:B------:R-:W-:Y:S01]  /*0a80*/  VIADD R6, R0.reuse, 0x20 ;  /* 0x0000002000067836 */ /* 0x040fe20000000000 */
[C---:B------:R-:W-:Y:S01]  /*0a90*/  IADD3 R4, PT, PT, R0.reuse, 0x1100, RZ ;  /* 0x0000110000047810 */ /* 0x040fe20007ffe0ff */
[----:B------:R-:W-:Y:S01]  /*0aa0*/  VIADD R44, R0, 0x1120 ;  /* 0x00001120002c7836 */ /* 0x000fe20000000000 */
[----:B------:R-:W0:Y:S01]  /*0ab0*/  LDSM.16.M88.4 R36, [R36] ;  /* 0x000000002424783b */ /* 0x000e220000000200 */
[C-C-:B------:R-:W-:Y:S01]  /*0ac0*/  IMAD.U32 R24, R13.reuse, 0x2, R6.reuse ;  /* 0x000000020d187824 */ /* 0x140fe200078e0006 */
[----:B------:R-:W-:Y:S01]  /*0ad0*/  LEA R28, R13, R4, 0x1 ;  /* 0x000000040d1c7211 */ /* 0x000fe200078e08ff */
[C---:B------:R-:W-:Y:S01]  /*0ae0*/  IMAD.U32 R6, R15.reuse, 0x2, R6 ;  /* 0x000000020f067824 */ /* 0x040fe200078e0006 */
[----:B------:R-:W-:Y:S01]  /*0af0*/  SHF.R.U32.HI R16, RZ, 0x3, R2 ;  /* 0x00000003ff107819 */ /* 0x000fe20000011602 */
[----:B------:R-:W-:Y:S01]  /*0b00*/  IMAD.U32 R15, R15, 0x2, R4 ;  /* 0x000000020f0f7824 */ /* 0x000fe200078e0004 */
[----:B------:R-:W-:Y:S01]  /*0b10*/  LOP3.LUT R17, R2, 0x7, RZ, 0xc0, !PT ;  /* 0x0000000702117812 */ /* 0x000fe200078ec0ff */
[----:B------:R-:W-:Y:S01]  /*0b20*/  LDSM.16.M88.4 R24, [R24] ;  /* 0x000000001818783b */ /* 0x000fe20000000200 */
[----:B------:R-:W-:Y:S01]  /*0b30*/  BSSY.RECONVERGENT B0, `(.L_x_17) ;  /* 0x00000b6000007945 */ /* 0x000fe20003800200 */
[----:B------:R-:W-:Y:S01]  /*0b40*/  IMAD.SHL.U32 R18, R16, 0x8, RZ ;  /* 0x0000000810127824 */ /* 0x000fe200078e00ff */
[----:B------:R-:W-:Y:S01]  /*0b50*/  SHF.R.U32.HI R16, RZ, 0x4, R2 ;  /* 0x00000004ff107819 */ /* 0x000fe20000011602 */
[----:B------:R-:W-:Y:S03]  /*0b60*/  LDSM.16.M88.4 R4, [R6] ;  /* 0x000000000604783b */ /* 0x000fe60000000200 */
[----:B------:R-:W-:Y:S01]  /*0b70*/  LOP3.LUT R17, R18, 0x8, R17, 0xe2, !PT ;  /* 0x0000000812117812 */ /* 0x000fe200078ee211 */
[----:B------:R-:W1:Y:S01]  /*0b80*/  LDSM.16.M88.4 R28, [R28] ;  /* 0x000000001c1c783b */ /* 0x000e620000000200 */
[----:B------:R-:W-:-:S03]  /*0b90*/  SHF.L.U32 R16, R16, 0x3, RZ ;  /* 0x0000000310107819 */ /* 0x000fc600000006ff */
[----:B------:R-:W2:Y:S02]  /*0ba0*/  LDSM.16.M88.4 R12, [R15] ;  /* 0x000000000f0c783b */ /* 0x000ea40000000200 */
[----:B------:R-:W-:-:S04]  /*0bb0*/  IMAD R42, R17, 0x88, R16 ;  /* 0x00000088112a7824 */ /* 0x000fc800078e0210 */
[----:B------:R-:W-:-:S06]  /*0bc0*/  IMAD.U32 R16, R42, 0x2, R44 ;  /* 0x000000022a107824 */ /* 0x000fcc00078e002c */
[----:B------:R-:W3:Y:S01]  /*0bd0*/  LDSM.16.M88.4 R16, [R16] ;  /* 0x000000001010783b */ /* 0x000ee20000000200 */
[C---:B0-----:R-:W-:Y:S08]  /*0be0*/  HMMA.16816.F32 R20, R8.reuse, R36, RZ ;  /* 0x000000240814723c */ /* 0x041ff000000018ff */
[----:B------:R-:W-:Y:S08]  /*0bf0*/  HMMA.16816.F32 R8, R8, R38, RZ ;  /* 0x000000260808723c */ /* 0x000ff000000018ff */
[----:B-1----:R-:W-:Y:S08]  /*0c00*/  HMMA.16816.F32 R32, R28, R36, RZ ;  /* 0x000000241c20723c */ /* 0x002ff000000018ff */
[C---:B------:R-:W-:Y:S08]  /*0c10*/  HMMA.16816.F32 R20, R24.reuse, R4, R20 ;  /* 0x000000041814723c */ /* 0x040ff00000001814 */
[----:B------:R-:W-:Y:S08]  /*0c20*/  HMMA.16816.F32 R24, R24, R6, R8 ;  /* 0x000000061818723c */ /* 0x000ff00000001808 */
[----:B--2---:R-:W-:Y:S01]  /*0c30*/  HMMA.16816.F32 R8, R28, R12, RZ ;  /* 0x0000000c1c08723c */ /* 0x004fe200000018ff */
[----:B------:R-:W-:-:S02]  /*0c40*/  SHF.R.U32.HI R12, RZ, 0x3, R2 ;  /* 0x00000003ff0c7819 */ /* 0x000fc40000011602 */
[----:B------:R-:W-:Y:S02]  /*0c50*/  SHF.R.U32.HI R13, RZ, 0x4, R2 ;  /* 0x00000004ff0d7819 */ /* 0x000fe40000011602 */
[----:B------:R-:W-:Y:S02]  /*0c60*/  SHF.L.U32 R43, R12, 0x3, RZ ;  /* 0x000000030c2b7819 */ /* 0x000fe400000006ff */
[----:B------:R-:W-:Y:S01]  /*0c70*/  LOP3.LUT R12, R2, 0x7, RZ, 0xc0, !PT ;  /* 0x00000007020c7812 */ /* 0x000fe200078ec0ff */
[----:B------:R-:W-:Y:S01]  /*0c80*/  HMMA.16816.F32 R36, R28, R38, RZ ;  /* 0x000000261c24723c */ /* 0x000fe200000018ff */
[----:B------:R-:W-:-:S03]  /*0c90*/  LOP3.LUT R43, R43, 0x8, RZ, 0xe2, !PT ;  /* 0x000000082b2b7812 */ /* 0x000fc600078ee2ff */
[----:B------:R-:W-:-:S04]  /*0ca0*/  IMAD R12, R13, 0x8, R12 ;  /* 0x000000080d0c7824 */ /* 0x000fc800078e020c */
[----:B------:R-:W-:Y:S01]  /*0cb0*/  IMAD R43, R12, 0x88, R43 ;  /* 0x000000880c2b7824 */ /* 0x000fe200078e022b */
[----:B------:R-:W-:Y:S03]  /*0cc0*/  HMMA.16816.F32 R28, R28, R14, RZ ;  /* 0x0000000e1c1c723c */ /* 0x000fe600000018ff */
[----:B------:R-:W-:-:S05]  /*0cd0*/  IMAD.U32 R45, R43, 0x2, R44 ;  /* 0x000000022b2d7824 */ /* 0x000fca00078e002c */
[----:B------:R-:W0:Y:S01]  /*0ce0*/  LDSM.16.M88.4 R12, [R45] ;  /* 0x000000002d0c783b */ /* 0x000e220000000200 */
[C---:B---3--:R-:W-:Y:S08]  /*0cf0*/  HMMA.16816.F32 R32, R16.reuse, R4, R32 ;  /* 0x000000041020723c */ /* 0x048ff00000001820 */
[----:B------:R-:W-:Y:S01]  /*0d00*/  HMMA.16816.F32 R4, R16, R6, R36 ;  /* 0x000000061004723c */ /* 0x000fe20000001824 */
[----:B------:R-:W-:-:S05]  /*0d10*/  IADD3 R36, PT, PT, R0, 0x40, RZ ;  /* 0x0000004000247810 */ /* 0x000fca0007ffe0ff */
[--C-:B------:R-:W-:Y:S02]  /*0d20*/  IMAD.U32 R44, R42, 0x2, R36.reuse ;  /* 0x000000022a2c7824 */ /* 0x100fe400078e0024 */
[----:B------:R-:W-:-:S06]  /*0d30*/  IMAD.U32 R36, R43, 0x2, R36 ;  /* 0x000000022b247824 */ /* 0x000fcc00078e0024 */
[----:B------:R-:W-:Y:S01]  /*0d40*/  LDSM.16.M88.4 R36, [R36] ;  /* 0x000000002424783b */ /* 0x000fe20000000200 */
[C---:B0-----:R-:W-:Y:S08]  /*0d50*/  HMMA.16816.F32 R8, R16.reuse, R12, R8 ;  /* 0x0000000c1008723c */ /* 0x041ff00000001808 */
[----:B------:R-:W-:Y:S01]  /*0d60*/  HMMA.16816.F32 R12, R16, R14, R28 ;  /* 0x0000000e100c723c */ /* 0x000fe2000000181c */
[----:B------:R-:W0:Y:S01]  /*0d70*/  LDSM.16.M88.4 R16, [R44] ;  /* 0x000000002c10783b */ /* 0x000e220000000200 */
[----:B------:R-:W-:-:S05]  /*0d80*/  IADD3 R28, PT, PT, R0, 0x1140, RZ ;  /* 0x00001140001c7810 */ /* 0x000fca0007ffe0ff */
[--C-:B------:R-:W-:Y:S02]  /*0d90*/  IMAD.U32 R45, R42, 0x2, R28.reuse ;  /* 0x000000022a2d7824 */ /* 0x100fe400078e001c */
[----:B------:R-:W-:-:S06]  /*0da0*/  IMAD.U32 R29, R43, 0x2, R28 ;  /* 0x000000022b1d7824 */ /* 0x000fcc00078e001c */
[----:B------:R-:W-:Y:S01]  /*0db0*/  LDSM.16.M88.4 R28, [R29] ;  /* 0x000000001d1c783b */ /* 0x000fe20000000200 */
[C---:B0-----:R-:W-:Y:S08]  /*0dc0*/  HMMA.16816.F32 R20, R16.reuse, R36, R20 ;  /* 0x000000241014723c */ /* 0x041ff00000001814 */
[----:B------:R-:W-:Y:S01]  /*0dd0*/  HMMA.16816.F32 R24, R16, R38, R24 ;  /* 0x000000261018723c */ /* 0x000fe20000001818 */
[----:B------:R-:W0:Y:S07]  /*0de0*/  LDSM.16.M88.4 R16, [R45] ;  /* 0x000000002d10783b */ /* 0x000e2e0000000200 */
[----:B0-----:R-:W-:Y:S01]  /*0df0*/  HMMA.16816.F32 R32, R16, R36, R32 ;  /* 0x000000241020723c */ /* 0x001fe20000001820 */
[----:B------:R-:W-:-:S05]  /*0e00*/  IADD3 R36, PT, PT, R0, 0x60, RZ ;  /* 0x0000006000247810 */ /* 0x000fca0007ffe0ff */
[--C-:B------:R-:W-:Y:S02]  /*0e10*/  IMAD.U32 R44, R42, 0x2, R36.reuse ;  /* 0x000000022a2c7824 */ /* 0x100fe400078e0024 */
[----:B------:R-:W-:Y:S01]  /*0e20*/  IMAD.U32 R36, R43, 0x2, R36 ;  /* 0x000000022b247824 */ /* 0x000fe200078e0024 */
[C---:B------:R-:W-:Y:S05]  /*0e30*/  HMMA.16816.F32 R4, R16.reuse, R38, R4 ;  /* 0x000000261004723c */ /* 0x040fea0000001804 */
[----:B------:R-:W-:Y:S03]  /*0e40*/  LDSM.16.M88.4 R36, [R36] ;  /* 0x000000002424783b */ /* 0x000fe60000000200 */
[----:B------:R-:W-:Y:S01]  /*0e50*/  HMMA.16816.F32 R8, R16, R28, R8 ;  /* 0x0000001c1008723c */ /* 0x000fe20000001808 */
[----:B------:R-:W-:-:S05]  /*0e60*/  IADD3 R28, PT, PT, R0, 0x1160, RZ ;  /* 0x00001160001c7810 */ /* 0x000fca0007ffe0ff */
[----:B------:R-:W-:Y:S02]  /*0e70*/  IMAD.U32 R45, R42, 0x2, R28 ;  /* 0x000000022a2d7824 */ /* 0x000fe400078e001c */
[----:B------:R-:W-:Y:S01]  /*0e80*/  HMMA.16816.F32 R12, R16, R30, R12 ;  /* 0x0000001e100c723c */ /* 0x000fe2000000180c */
[----:B------:R0:W1:Y:S02]  /*0e90*/  LDSM.16.M88.4 R16, [R44] ;  /* 0x000000002c10783b */ /* 0x0000640000000200 */
[----:B0-----:R-:W-:-:S05]  /*0ea0*/  IADD3 R44, PT, PT, R0, 0x80, RZ ;  /* 0x00000080002c7810 */ /* 0x001fca0007ffe0ff */
[C---:B-1----:R-:W-:Y:S08]  /*0eb0*/  HMMA.16816.F32 R20, R16.reuse, R36, R20 ;  /* 0x000000241014723c */ /* 0x042ff00000001814 */
[----:B------:R-:W-:Y:S01]  /*0ec0*/  HMMA.16816.F32 R24, R16, R38, R24 ;  /* 0x000000261018723c */ /* 0x000fe20000001818 */
[----:B------:R0:W1:Y:S02]  /*0ed0*/  LDSM.16.M88.4 R16, [R45] ;  /* 0x000000002d10783b */ /* 0x0000640000000200 */
[----:B0-----:R-:W-:-:S05]  /*0ee0*/  IMAD.U32 R45, R43, 0x2, R28 ;  /* 0x000000022b2d7824 */ /* 0x001fca00078e001c */
[----:B------:R0:W2:Y:S01]  /*0ef0*/  LDSM.16.M88.4 R28, [R45] ;  /* 0x000000002d1c783b */ /* 0x0000a20000000200 */
[----:B-1----:R-:W-:Y:S01]  /*0f00*/  HMMA.16816.F32 R32, R16, R36, R32 ;  /* 0x000000241020723c */ /* 0x002fe20000001820 */
[----:B------:R-:W-:-:S05]  /*0f10*/  IADD3 R36, PT, PT, R0, 0x1180, RZ ;  /* 0x0000118000247810 */ /* 0x000fca0007ffe0ff */
[--C-:B0-----:R-:W-:Y:S02]  /*0f20*/  IMAD.U32 R45, R42, 0x2, R36.reuse ;  /* 0x000000022a2d7824 */ /* 0x101fe400078e0024 */
[----:B------:R-:W-:Y:S01]  /*0f30*/  HMMA.16816.F32 R4, R16, R38, R4 ;  /* 0x000000261004723c */ /* 0x000fe20000001804 */
[----:B------:R-:W-:-:S06]  /*0f40*/  IMAD.U32 R37, R43, 0x2, R36 ;  /* 0x000000022b257824 */ /* 0x000fcc00078e0024 */
[----:B------:R-:W-:Y:S01]  /*0f50*/  LDSM.16.M88.4 R36, [R37] ;  /* 0x000000002524783b */ /* 0x000fe20000000200 */
[----:B--2---:R-:W-:Y:S01]  /*0f60*/  HMMA.16816.F32 R8, R16, R28, R8 ;  /* 0x0000001c1008723c */ /* 0x004fe20000001808 */
[--C-:B------:R-:W-:Y:S02]  /*0f70*/  IMAD.U32 R28, R42, 0x2, R44.reuse ;  /* 0x000000022a1c7824 */ /* 0x100fe400078e002c */
[----:B------:R-:W-:-:S05]  /*0f80*/  IMAD.U32 R44, R43, 0x2, R44 ;  /* 0x000000022b2c7824 */ /* 0x000fca00078e002c */
[----:B------:R-:W-:Y:S01]  /*0f90*/  HMMA.16816.F32 R12, R16, R30, R12 ;  /* 0x0000001e100c723c */ /* 0x000fe2000000180c */
[----:B------:R-:W-:Y:S04]  /*0fa0*/  LDSM.16.M88.4 R28, [R28] ;  /* 0x000000001c1c783b */ /* 0x000fe80000000200 */
[----:B------:R-:W0:Y:S03]  /*0fb0*/  LDSM.16.M88.4 R16, [R44] ;  /* 0x000000002c10783b */ /* 0x000e260000000200 */
        /* <DEDUP_REMOVED lines=11> */
[--C-:B------:R-:W-:Y:S02]  /*1070*/  IMAD.U32 R45, R42, 0x2, R36.reuse ;  /* 0x000000022a2d7824 */ /* 0x100fe400078e0024 */
[----:B------:R-:W-:Y:S01]  /*1080*/  HMMA.16816.F32 R12, R28, R38, R12 ;  /* 0x000000261c0c723c */ /* 0x000fe2000000180c */
[----:B------:R-:W0:Y:S01]  /*1090*/  LDSM.16.M88.4 R28, [R44] ;  /* 0x000000002c1c783b */ /* 0x000e220000000200 */
        /* <DEDUP_REMOVED lines=38> */
[----:B------:R-:W-:-:S02]  /*1300*/  SHF.R.U32.HI R16, RZ, 0x2, R2 ;  /* 0x00000002ff107819 */ /* 0x000fc40000011602 */
[----:B------:R-:W-:Y:S02]  /*1310*/  LOP3.LUT R17, R2, 0x3, RZ, 0xc0, !PT ;  /* 0x0000000302117812 */ /* 0x000fe400078ec0ff */
[----:B------:R-:W-:-:S03]  /*1320*/  IADD3 R2, PT, PT, R0, 0xa00, RZ ;  /* 0x00000a0000027810 */ /* 0x000fc60007ffe0ff */
[C---:B------:R-:W-:Y:S01]  /*1330*/  HMMA.16816.F32 R4, R28.reuse, R18, R4 ;  /* 0x000000121c04723c */ /* 0x040fe20000001804 */
[----:B------:R-:W-:Y:S02]  /*1340*/  IMAD R17, R16, 0x14, R17 ;  /* 0x0000001410117824 */ /* 0x000fe400078e0211 */
[----:B------:R-:W-:Y:S02]  /*1350*/  VIADD R16, R0, 0xa40 ;  /* 0x00000a4000107836 */ /* 0x000fe40000000000 */
[----:B------:R-:W-:Y:S02]  /*1360*/  IMAD R19, R41, 0x1e0, RZ ;  /* 0x000001e029137824 */ /* 0x000fe400078e02ff */
[C---:B------:R-:W-:Y:S01]  /*1370*/  IMAD.U32 R18, R17.reuse, 0x8, R16 ;  /* 0x0000000811127824 */ /* 0x040fe200078e0010 */
[C---:B------:R-:W-:Y:S08]  /*1380*/  HMMA.16816.F32 R8, R28.reuse, R36, R8 ;  /* 0x000000241c08723c */ /* 0x040ff00000001808 */
[----:B------:R-:W-:Y:S01]  /*1390*/  HMMA.16816.F32 R12, R28, R38, R12 ;  /* 0x000000261c0c723c */ /* 0x000fe2000000180c */
[C---:B------:R-:W-:Y:S01]  /*13a0*/  IMAD.U32 R29, R17.reuse, 0x8, R0 ;  /* 0x00000008111d7824 */ /* 0x040fe200078e0000 */
[----:B------:R-:W-:Y:S01]  /*13b0*/  LEA R28, R17, R2, 0x3 ;  /* 0x00000002111c7211 */ /* 0x000fe200078e18ff */
[----:B------:R-:W-:Y:S01]  /*13c0*/  IMAD.MOV.U32 R2, RZ, RZ, RZ ;  /* 0x000000ffff027224 */ /* 0x000fe200078e00ff */
[----:B------:R-:W0:Y:S02]  /*13d0*/  LDC.64 R16, c[0x0][0x3b0] ;  /* 0x0000ec00ff107b82 */ /* 0x000e240000000a00 */
[----:B------:R1:W-:Y:S04]  /*13e0*/  STS.64 [R29], R20 ;  /* 0x000000141d007388 */ /* 0x0003e80000000a00 */
[----:B------:R1:W-:Y:S04]  /*13f0*/  STS.64 [R29+0x500], R22 ;  /* 0x000500161d007388 */ /* 0x0003e80000000a00 */
[----:B------:R1:W-:Y:S04]  /*1400*/  STS.64 [R29+0x20], R24 ;  /* 0x000020181d007388 */ /* 0x0003e80000000a00 */
[----:B------:R1:W-:Y:S04]  /*1410*/  STS.64 [R29+0x520], R26 ;  /* 0x0005201a1d007388 */ /* 0x0003e80000000a00 */
[----:B------:R1:W-:Y:S04]  /*1420*/  STS.64 [R28], R32 ;  /* 0x000000201c007388 */ /* 0x0003e80000000a00 */
[----:B------:R1:W-:Y:S01]  /*1430*/  STS.64 [R28+0x500], R34 ;  /* 0x000500221c007388 */ /* 0x0003e20000000a00 */
[----:B0-----:R-:W-:-:S03]  /*1440*/  IMAD.WIDE R16, R19, 0x2, R16 ;  /* 0x0000000213107825 */ /* 0x001fc600078e0210 */
[----:B------:R1:W-:Y:S04]  /*1450*/  STS.64 [R28+0x20], R4 ;  /* 0x000020041c007388 */ /* 0x0003e80000000a00 */
[----:B------:R1:W-:Y:S04]  /*1460*/  STS.64 [R28+0x520], R6 ;  /* 0x000520061c007388 */ /* 0x0003e80000000a00 */
[----:B------:R1:W-:Y:S04]  /*1470*/  STS.64 [R18], R8 ;  /* 0x0000000812007388 */ /* 0x0003e80000000a00 */
[----:B------:R1:W-:Y:S04]  /*1480*/  STS.64 [R18+0x500], R10 ;  /* 0x0005000a12007388 */ /* 0x0003e80000000a00 */
[----:B------:R1:W-:Y:S04]  /*1490*/  STS.64 [R18+0x20], R12 ;  /* 0x0000200c12007388 */ /* 0x0003e80000000a00 */
[----:B------:R1:W-:Y:S02]  /*14a0*/  STS.64 [R18+0x520], R14 ;  /* 0x0005200e12007388 */ /* 0x0003e40000000a00 */
.L_x_23:
[----:B01----:R-:W0:Y:S01]  /*14b0*/  S2R R11, SR_TID.X ;  /* 0x00000000000b7919 */ /* 0x003e220000002100 */
[----:B------:R-:W-:Y:S01]  /*14c0*/  BSSY.RECONVERGENT B1, `(.L_x_18) ;  /* 0x0000019000017945 */ /* 0x000fe20003800200 */
[----:B0-----:R-:W-:-:S13]  /*14d0*/  ISETP.GT.U32.AND P0, PT, R11, 0x1f, PT ;  /* 0x0000001f0b00780c */ /* 0x001fda0003f04070 */
[----:B------:R-:W-:Y:S05]  /*14e0*/  @P0 BRA `(.L_x_19) ;  /* 0x0000000000580947 */ /* 0x000fea0003800000 */
[----:B------:R-:W-:Y:S01]  /*14f0*/  IADD3 R5, PT, PT, R2, -0x1, RZ ;  /* 0xffffffff02057810 */ /* 0x000fe20007ffe0ff */
[----:B------:R-:W-:-:S04]  /*1500*/  IMAD.MOV.U32 R7, RZ, RZ, R11 ;  /* 0x000000ffff077224 */ /* 0x000fc800078e000b */
[----:B------:R-:W-:-:S05]  /*1510*/  IMAD R5, R5, R2, RZ ;  /* 0x0000000205057224 */ /* 0x000fca00078e02ff */
[----:B------:R-:W-:-:S07]  /*1520*/  SHF.R.U32.HI R10, RZ, 0x1, R5 ;  /* 0x00000001ff0a7819 */ /* 0x000fce0000011605 */
.L_x_22:
[----:B------:R-:W-:Y:S01]  /*1530*/  ISETP.GE.U32.AND P0, PT, R7, R2, PT ;  /* 0x000000020700720c */ /* 0x000fe20003f06070 */
[----:B------:R-:W-:-:S12]  /*1540*/  BSSY.RECONVERGENT B2, `(.L_x_20) ;  /* 0x000000d000027945 */ /* 0x000fd80003800200 */
[----:B0-----:R-:W-:Y:S05]  /*1550*/  @P0 BRA `(.L_x_21) ;  /* 0x00000000002c0947 */ /* 0x001fea0003800000 */
[----:B------:R-:W-:Y:S01]  /*1560*/  IMAD R5, R2, 0x28, R7 ;  /* 0x0000002802057824 */ /* 0x000fe200078e0207 */
[----:B------:R-:W0:Y:S01]  /*1570*/  LDCU.64 UR6, c[0x0][0x388] ;  /* 0x00007100ff0677ac */ /* 0x000e220008000a00 */
[----:B------:R-:W-:Y:S02]  /*1580*/  IADD3 R4, PT, PT, R10, R7, RZ ;  /* 0x000000070a047210 */ /* 0x000fe40007ffe0ff */
[----:B------:R-:W-:-:S06]  /*1590*/  IMAD R6, R5, 0x4, R0 ;  /* 0x0000000405067824 */ /* 0x000fcc00078e0200 */
[----:B------:R-:W1:Y:S01]  /*15a0*/  LDS R6, [R6] ;  /* 0x0000000006067984 */ /* 0x000e620000000800 */
[----:B0-----:R-:W-:-:S05]  /*15b0*/  IADD3 R5, P0, PT, R4, UR6, RZ ;  /* 0x0000000604057c10 */ /* 0x001fca000ff1e0ff */
[----:B------:R-:W-:Y:S01]  /*15c0*/  IMAD.X R9, RZ, RZ, UR7, P0 ;  /* 0x00000007ff097e24 */ /* 0x000fe200080e06ff */
[----:B------:R-:W-:-:S04]  /*15d0*/  LEA R4, P0, R5, R16, 0x1 ;  /* 0x0000001005047211 */ /* 0x000fc800078008ff */
[----:B------:R-:W-:Y:S02]  /*15e0*/  LEA.HI.X R5, R5, R17, R9, 0x1, P0 ;  /* 0x0000001105057211 */ /* 0x000fe400000f0c09 */
[----:B-1----:R-:W-:-:S05]  /*15f0*/  F2FP.F16.F32.PACK_AB R8, RZ, R6 ;  /* 0x00000006ff08723e */ /* 0x002fca00000000ff */
[----:B------:R0:W-:Y:S02]  /*1600*/  STG.E.U16 desc[UR8][R4.64], R8 ;  /* 0x0000000804007986 */ /* 0x0001e4000c101508 */
.L_x_21:
[----:B------:R-:W-:Y:S05]  /*1610*/  BSYNC.RECONVERGENT B2 ;  /* 0x0000000000027941 */ /* 0x000fea0003800200 */
.L_x_20:
[----:B----4-:R-:W-:-:S05]  /*1620*/  IMAD.IADD R7, R3, 0x1, R7 ;  /* 0x0000000103077824 */ /* 0x010fca00078e0207 */
[----:B------:R-:W-:-:S13]  /*1630*/  ISETP.GE.U32.AND P0, PT, R7, 0x20, PT ;  /* 0x000000200700780c */ /* 0x000fda0003f06070 */
[----:B------:R-:W-:Y:S05]  /*1640*/  @!P0 BRA `(.L_x_22) ;  /* 0xfffffffc00b88947 */ /* 0x000fea000383ffff */
.L_x_19:
[----:B------:R-:W-:Y:S05]  /*1650*/  BSYNC.RECONVERGENT B1 ;  /* 0x0000000000017941 */ /* 0x000fea0003800200 */
.L_x_18:
[----:B------:R-:W-:-:S04]  /*1660*/  IADD3 R2, PT, PT, R2, 0x1, RZ ;  /* 0x0000000102027810 */ /* 0x000fc80007ffe0ff */
[----:B------:R-:W-:-:S13]  /*1670*/  ISETP.NE.AND P0, PT, R2, 0x20, PT ;  /* 0x000000200200780c */ /* 0x000fda0003f05270 */
[----:B------:R-:W-:Y:S05]  /*1680*/  @P0 BRA `(.L_x_23) ;  /* 0xfffffffc00880947 */ /* 0x000fea000383ffff */
[----:B------:R-:W-:Y:S05]  /*1690*/  BSYNC.RECONVERGENT B0 ;  /* 0x0000000000007941 */ /* 0x000fea0003800200 */
.L_x_17:
[----:B------:R-:W1:Y:S01]  /*16a0*/  LDCU.64 UR6, c[0x0][0x380] ;  /* 0x00007000ff0677ac */ /* 0x000e620008000a00 */
[----:B------:R-:W-:Y:S01]  /*16b0*/  ISETP.NE.AND P0, PT, R11, RZ, PT ;  /* 0x000000ff0b00720c */ /* 0x000fe20003f05270 */
[----:B------:R-:W-:-:S05]  /*16c0*/  VIADD R41, R41, UR5 ;  /* 0x0000000529297c36 */ /* 0x000fca0008000000 */
[----:B------:R-:W-:-:S07]  /*16d0*/  SHF.R.S32.HI R0, RZ, 0x1f, R41 ;  /* 0x0000001fff007819 */ /* 0x000fce0000011429 */
[----:B------:R2:W-:Y:S01]  /*16e0*/  @!P0 STG.E.U16 desc[UR8][R16.64+0x3be], RZ ;  /* 0x0003beff10008986 */ /* 0x0005e2000c101508 */
[----:B-1----:R-:W-:-:S04]  /*16f0*/  ISETP.GE.U32.AND P0, PT, R41, UR6, PT ;  /* 0x0000000629007c0c */ /* 0x002fc8000bf06070 */
[----:B------:R-:W-:-:S13]  /*1700*/  ISETP.GE.AND.EX P0, PT, R0, UR7, PT, P0 ;  /* 0x0000000700007c0c */ /* 0x000fda000bf06300 */
[----:B--2---:R-:W-:Y:S05]  /*1710*/  @!P0 BRA `(.L_x_24) ;  /* 0xffffffe800908947 */ /* 0x004fea000383ffff */
[----:B------:R-:W-:Y:S05]  /*1720*/  EXIT ;  /* 0x000000000000794d */ /* 0x000fea0003800000 */
.L_x_25:
[----:B------:R-:W-:-:S00]  /*1730*/  BRA `(.L_x_25) ;  /* 0xfffffffc00fc7947 */ /* 0x000fc0000383ffff */
[----:B------:R-:W-:-:S00]  /*1740*/  NOP ;  /* 0x0000000000007918 */ /* 0x000fc00000000000 */
        /* <DEDUP_REMOVED lines=11> */
.L_x_26:


//--------------------- .nv.shared._Z21DotFeatureInteractionILi2EEvlll5ParamI6__halfXT_EE --------------------------
	.section	.nv.shared._Z21DotFeatureInteractionILi2EEvlll5ParamI6__halfXT_EE,"aw",@nobits
	.sectionflags	@""
	.align	16
	.zero		1024


//--------------------- .nv.shared.reserved.0     --------------------------
	.section	.nv.shared.reserved.0,"aw",@nobits
	.weak		__nv_reservedSMEM_offset_0_alias
	.size		__nv_reservedSMEM_offset_0_alias, 0, 64
	.other		__nv_reservedSMEM_offset_0_alias,@"STO_CUDA_RESERVED_SHARED STV_DEFAULT"
__nv_reservedSMEM_offset_0_alias:
	.zero		0
	.zero		64


//--------------------- .nv.constant0._Z21DotFeatureInteractionILi2EEvlll5ParamI6__halfXT_EE --------------------------
	.section	.nv.constant0._Z21DotFeatureInteractionILi2EEvlll5ParamI6__halfXT_EE,"a",@progbits
	.sectionflags	@""
	.align	4
.nv.constant0._Z21DotFeatureInteractionILi2EEvlll5ParamI6__halfXT_EE:
	.zero		960


//--------------------- SYMBOLS --------------------------

	.type		.nv.reservedSmem.offset0,@object
	.size		.nv.reservedSmem.offset0,0x4
	.type		.nv.reservedSmem.cap,@object
	.size		.nv.reservedSmem.cap,0x4
